//
// Generated by NVIDIA NVVM Compiler
//
// Compiler Build ID: CL-36424714
// Cuda compilation tools, release 13.0, V13.0.88
// Based on NVVM 20.0.0
//

.version 9.0
.target sm_100
.address_size 64

	// .globl	qwen2vl_mrope_kernel

.visible .entry qwen2vl_mrope_kernel(
	.param .u64 .ptr .align 1 qwen2vl_mrope_kernel_param_0,
	.param .u64 .ptr .align 1 qwen2vl_mrope_kernel_param_1,
	.param .u64 .ptr .align 1 qwen2vl_mrope_kernel_param_2,
	.param .u64 .ptr .align 1 qwen2vl_mrope_kernel_param_3,
	.param .u32 qwen2vl_mrope_kernel_param_4,
	.param .u32 qwen2vl_mrope_kernel_param_5,
	.param .u32 qwen2vl_mrope_kernel_param_6,
	.param .u32 qwen2vl_mrope_kernel_param_7,
	.param .u32 qwen2vl_mrope_kernel_param_8,
	.param .u32 qwen2vl_mrope_kernel_param_9,
	.param .u32 qwen2vl_mrope_kernel_param_10,
	.param .u32 qwen2vl_mrope_kernel_param_11,
	.param .u32 qwen2vl_mrope_kernel_param_12,
	.param .u32 qwen2vl_mrope_kernel_param_13,
	.param .u8 qwen2vl_mrope_kernel_param_14
)
{
	.reg .pred 	%p<90>;
	.reg .b16 	%rs<4>;
	.reg .b32 	%r<126>;
	.reg .b32 	%f<477>;
	.reg .b64 	%rd<129>;

	ld.param.u64 	%rd82, [qwen2vl_mrope_kernel_param_2];
	ld.param.u64 	%rd83, [qwen2vl_mrope_kernel_param_3];
	ld.param.u32 	%r47, [qwen2vl_mrope_kernel_param_4];
	ld.param.u32 	%r48, [qwen2vl_mrope_kernel_param_5];
	ld.param.u32 	%r49, [qwen2vl_mrope_kernel_param_6];
	ld.param.u32 	%r50, [qwen2vl_mrope_kernel_param_7];
	ld.param.u32 	%r51, [qwen2vl_mrope_kernel_param_8];
	ld.param.u32 	%r52, [qwen2vl_mrope_kernel_param_12];
	ld.param.u32 	%r53, [qwen2vl_mrope_kernel_param_13];
	mov.u32 	%r54, %ctaid.x;
	mov.u32 	%r55, %ntid.x;
	mov.u32 	%r56, %tid.x;
	mad.lo.s32 	%r1, %r54, %r55, %r56;
	mul.lo.s32 	%r2, %r48, %r47;
	setp.ge.s32 	%p1, %r1, %r2;
	@%p1 bra 	$L__BB0_181;
	cvta.to.global.u64 	%rd84, %rd82;
	cvta.to.global.u64 	%rd85, %rd83;
	mul.lo.s32 	%r57, %r49, %r1;
	mul.lo.s32 	%r58, %r57, %r51;
	cvt.s64.s32 	%rd1, %r58;
	mul.lo.s32 	%r59, %r51, %r1;
	mul.wide.s32 	%rd86, %r59, 4;
	add.s64 	%rd2, %rd84, %rd86;
	mul.lo.s32 	%r60, %r51, %r2;
	mul.wide.s32 	%rd87, %r60, 4;
	add.s64 	%rd3, %rd2, %rd87;
	mul.lo.s32 	%r61, %r47, %r48;
	mul.lo.s32 	%r62, %r61, %r51;
	shl.b32 	%r63, %r62, 1;
	mul.wide.s32 	%rd88, %r63, 4;
	add.s64 	%rd4, %rd2, %rd88;
	add.s64 	%rd5, %rd85, %rd86;
	add.s64 	%rd6, %rd5, %rd87;
	add.s64 	%rd7, %rd5, %rd88;
	shr.u32 	%r64, %r51, 31;
	add.s32 	%r65, %r51, %r64;
	shr.s32 	%r3, %r65, 1;
	add.s32 	%r4, %r53, %r52;
	setp.lt.s32 	%p2, %r49, 1;
	setp.lt.s32 	%p3, %r51, 2;
	or.pred  	%p4, %p2, %p3;
	@%p4 bra 	$L__BB0_91;
	ld.param.s8 	%rs2, [qwen2vl_mrope_kernel_param_14];
	setp.ne.s16 	%p5, %rs2, 0;
	@%p5 bra 	$L__BB0_47;
	mov.b32 	%r114, 0;
	add.s32 	%r81, %r3, -1;
	and.b32  	%r85, %r3, 3;
	shl.b32 	%r88, %r3, 2;
$L__BB0_4:
	ld.param.u64 	%rd126, [qwen2vl_mrope_kernel_param_0];
	setp.lt.u32 	%p26, %r81, 3;
	mul.lo.s32 	%r82, %r114, %r51;
	cvt.u64.u32 	%rd98, %r82;
	add.s64 	%rd99, %rd98, %rd1;
	cvta.to.global.u64 	%rd100, %rd126;
	shl.b64 	%rd101, %rd99, 2;
	add.s64 	%rd8, %rd100, %rd101;
	mov.b32 	%r116, 0;
	@%p26 bra 	$L__BB0_27;
	mov.b32 	%r115, 0;
$L__BB0_6:
	mul.wide.u32 	%rd102, %r115, 4;
	add.s64 	%rd9, %rd8, %rd102;
	ld.global.f32 	%f1, [%rd9];
	add.s32 	%r84, %r115, %r3;
	mul.wide.u32 	%rd103, %r84, 4;
	add.s64 	%rd10, %rd8, %rd103;
	ld.global.f32 	%f2, [%rd10];
	setp.lt.s32 	%p27, %r115, %r52;
	add.s64 	%rd11, %rd2, %rd102;
	add.s64 	%rd12, %rd5, %rd102;
	add.s64 	%rd13, %rd3, %rd102;
	add.s64 	%rd14, %rd6, %rd102;
	add.s64 	%rd15, %rd4, %rd102;
	add.s64 	%rd16, %rd7, %rd102;
	@%p27 bra 	$L__BB0_10;
	setp.lt.s32 	%p28, %r115, %r4;
	@%p28 bra 	$L__BB0_9;
	ld.global.f32 	%f421, [%rd15];
	ld.global.f32 	%f422, [%rd16];
	bra.uni 	$L__BB0_11;
$L__BB0_9:
	ld.global.f32 	%f421, [%rd13];
	ld.global.f32 	%f422, [%rd14];
	bra.uni 	$L__BB0_11;
$L__BB0_10:
	ld.global.f32 	%f421, [%rd11];
	ld.global.f32 	%f422, [%rd12];
$L__BB0_11:
	mul.f32 	%f316, %f1, %f421;
	mul.f32 	%f317, %f2, %f422;
	sub.f32 	%f318, %f316, %f317;
	mul.f32 	%f319, %f1, %f422;
	fma.rn.f32 	%f320, %f2, %f421, %f319;
	st.global.f32 	[%rd9], %f318;
	st.global.f32 	[%rd10], %f320;
	add.s32 	%r7, %r115, 1;
	ld.global.f32 	%f11, [%rd9+4];
	ld.global.f32 	%f12, [%rd10+4];
	setp.lt.s32 	%p29, %r7, %r52;
	@%p29 bra 	$L__BB0_15;
	setp.lt.s32 	%p30, %r7, %r4;
	@%p30 bra 	$L__BB0_14;
	ld.global.f32 	%f423, [%rd15+4];
	ld.global.f32 	%f424, [%rd16+4];
	bra.uni 	$L__BB0_16;
$L__BB0_14:
	ld.global.f32 	%f423, [%rd13+4];
	ld.global.f32 	%f424, [%rd14+4];
	bra.uni 	$L__BB0_16;
$L__BB0_15:
	ld.global.f32 	%f423, [%rd11+4];
	ld.global.f32 	%f424, [%rd12+4];
$L__BB0_16:
	mul.f32 	%f321, %f11, %f423;
	mul.f32 	%f322, %f12, %f424;
	sub.f32 	%f323, %f321, %f322;
	mul.f32 	%f324, %f11, %f424;
	fma.rn.f32 	%f325, %f12, %f423, %f324;
	st.global.f32 	[%rd9+4], %f323;
	st.global.f32 	[%rd10+4], %f325;
	add.s32 	%r8, %r115, 2;
	ld.global.f32 	%f21, [%rd9+8];
	ld.global.f32 	%f22, [%rd10+8];
	setp.lt.s32 	%p31, %r8, %r52;
	@%p31 bra 	$L__BB0_20;
	setp.lt.s32 	%p32, %r8, %r4;
	@%p32 bra 	$L__BB0_19;
	ld.global.f32 	%f425, [%rd15+8];
	ld.global.f32 	%f426, [%rd16+8];
	bra.uni 	$L__BB0_21;
$L__BB0_19:
	ld.global.f32 	%f425, [%rd13+8];
	ld.global.f32 	%f426, [%rd14+8];
	bra.uni 	$L__BB0_21;
$L__BB0_20:
	ld.global.f32 	%f425, [%rd11+8];
	ld.global.f32 	%f426, [%rd12+8];
$L__BB0_21:
	mul.f32 	%f326, %f21, %f425;
	mul.f32 	%f327, %f22, %f426;
	sub.f32 	%f328, %f326, %f327;
	mul.f32 	%f329, %f21, %f426;
	fma.rn.f32 	%f330, %f22, %f425, %f329;
	st.global.f32 	[%rd9+8], %f328;
	st.global.f32 	[%rd10+8], %f330;
	add.s32 	%r9, %r115, 3;
	ld.global.f32 	%f31, [%rd9+12];
	ld.global.f32 	%f32, [%rd10+12];
	setp.lt.s32 	%p33, %r9, %r52;
	@%p33 bra 	$L__BB0_25;
	setp.lt.s32 	%p34, %r9, %r4;
	@%p34 bra 	$L__BB0_24;
	ld.global.f32 	%f427, [%rd15+12];
	ld.global.f32 	%f428, [%rd16+12];
	bra.uni 	$L__BB0_26;
$L__BB0_24:
	ld.global.f32 	%f427, [%rd13+12];
	ld.global.f32 	%f428, [%rd14+12];
	bra.uni 	$L__BB0_26;
$L__BB0_25:
	ld.global.f32 	%f427, [%rd11+12];
	ld.global.f32 	%f428, [%rd12+12];
$L__BB0_26:
	mul.f32 	%f331, %f31, %f427;
	mul.f32 	%f332, %f32, %f428;
	sub.f32 	%f333, %f331, %f332;
	mul.f32 	%f334, %f31, %f428;
	fma.rn.f32 	%f335, %f32, %f427, %f334;
	st.global.f32 	[%rd9+12], %f333;
	st.global.f32 	[%rd10+12], %f335;
	add.s32 	%r115, %r115, 4;
	and.b32  	%r116, %r3, 1073741820;
	setp.ne.s32 	%p35, %r115, %r116;
	@%p35 bra 	$L__BB0_6;
$L__BB0_27:
	setp.eq.s32 	%p36, %r85, 0;
	@%p36 bra 	$L__BB0_46;
	mul.wide.u32 	%rd104, %r116, 4;
	add.s64 	%rd17, %rd8, %rd104;
	ld.global.f32 	%f41, [%rd17];
	add.s32 	%r86, %r116, %r3;
	mul.wide.u32 	%rd105, %r86, 4;
	add.s64 	%rd18, %rd8, %rd105;
	ld.global.f32 	%f42, [%rd18];
	setp.lt.s32 	%p37, %r116, %r52;
	add.s64 	%rd19, %rd2, %rd104;
	add.s64 	%rd20, %rd5, %rd104;
	add.s64 	%rd21, %rd3, %rd104;
	add.s64 	%rd22, %rd6, %rd104;
	add.s64 	%rd23, %rd4, %rd104;
	add.s64 	%rd24, %rd7, %rd104;
	@%p37 bra 	$L__BB0_32;
	setp.lt.s32 	%p38, %r116, %r4;
	@%p38 bra 	$L__BB0_31;
	ld.global.f32 	%f429, [%rd23];
	ld.global.f32 	%f430, [%rd24];
	bra.uni 	$L__BB0_33;
$L__BB0_31:
	ld.global.f32 	%f429, [%rd21];
	ld.global.f32 	%f430, [%rd22];
	bra.uni 	$L__BB0_33;
$L__BB0_32:
	ld.global.f32 	%f429, [%rd19];
	ld.global.f32 	%f430, [%rd20];
$L__BB0_33:
	setp.eq.s32 	%p39, %r85, 1;
	mul.f32 	%f336, %f41, %f429;
	mul.f32 	%f337, %f42, %f430;
	sub.f32 	%f338, %f336, %f337;
	mul.f32 	%f339, %f41, %f430;
	fma.rn.f32 	%f340, %f42, %f429, %f339;
	st.global.f32 	[%rd17], %f338;
	st.global.f32 	[%rd18], %f340;
	@%p39 bra 	$L__BB0_46;
	ld.global.f32 	%f51, [%rd17+4];
	cvt.u64.u32 	%rd106, %r88;
	add.s64 	%rd25, %rd17, %rd106;
	ld.global.f32 	%f52, [%rd25+4];
	add.s32 	%r89, %r116, 1;
	setp.lt.s32 	%p40, %r89, %r52;
	@%p40 bra 	$L__BB0_38;
	setp.lt.s32 	%p41, %r89, %r4;
	@%p41 bra 	$L__BB0_37;
	ld.global.f32 	%f431, [%rd23+4];
	ld.global.f32 	%f432, [%rd24+4];
	bra.uni 	$L__BB0_39;
$L__BB0_37:
	ld.global.f32 	%f431, [%rd21+4];
	ld.global.f32 	%f432, [%rd22+4];
	bra.uni 	$L__BB0_39;
$L__BB0_38:
	ld.global.f32 	%f431, [%rd19+4];
	ld.global.f32 	%f432, [%rd20+4];
$L__BB0_39:
	and.b32  	%r91, %r3, 3;
	setp.eq.s32 	%p42, %r91, 2;
	mul.f32 	%f341, %f51, %f431;
	mul.f32 	%f342, %f52, %f432;
	sub.f32 	%f343, %f341, %f342;
	mul.f32 	%f344, %f51, %f432;
	fma.rn.f32 	%f345, %f52, %f431, %f344;
	st.global.f32 	[%rd17+4], %f343;
	st.global.f32 	[%rd25+4], %f345;
	add.s32 	%r13, %r116, 2;
	@%p42 bra 	$L__BB0_46;
	ld.global.f32 	%f61, [%rd17+8];
	ld.global.f32 	%f62, [%rd25+8];
	setp.lt.s32 	%p43, %r13, %r52;
	@%p43 bra 	$L__BB0_44;
	setp.lt.s32 	%p44, %r13, %r4;
	@%p44 bra 	$L__BB0_43;
	ld.global.f32 	%f433, [%rd23+8];
	ld.global.f32 	%f434, [%rd24+8];
	bra.uni 	$L__BB0_45;
$L__BB0_43:
	ld.global.f32 	%f433, [%rd21+8];
	ld.global.f32 	%f434, [%rd22+8];
	bra.uni 	$L__BB0_45;
$L__BB0_44:
	ld.global.f32 	%f433, [%rd19+8];
	ld.global.f32 	%f434, [%rd20+8];
$L__BB0_45:
	mul.f32 	%f346, %f61, %f433;
	mul.f32 	%f347, %f62, %f434;
	sub.f32 	%f348, %f346, %f347;
	mul.f32 	%f349, %f61, %f434;
	fma.rn.f32 	%f350, %f62, %f433, %f349;
	st.global.f32 	[%rd17+8], %f348;
	st.global.f32 	[%rd25+8], %f350;
$L__BB0_46:
	add.s32 	%r114, %r114, 1;
	setp.eq.s32 	%p45, %r114, %r49;
	@%p45 bra 	$L__BB0_91;
	bra.uni 	$L__BB0_4;
$L__BB0_47:
	mov.b32 	%r117, 0;
	add.s32 	%r68, %r3, -1;
	and.b32  	%r72, %r3, 3;
	shl.b32 	%r75, %r3, 2;
$L__BB0_48:
	ld.param.u64 	%rd125, [qwen2vl_mrope_kernel_param_0];
	setp.lt.u32 	%p6, %r68, 3;
	mul.lo.s32 	%r69, %r117, %r51;
	cvt.u64.u32 	%rd89, %r69;
	add.s64 	%rd90, %rd89, %rd1;
	cvta.to.global.u64 	%rd91, %rd125;
	shl.b64 	%rd92, %rd90, 2;
	add.s64 	%rd26, %rd91, %rd92;
	mov.b32 	%r119, 0;
	@%p6 bra 	$L__BB0_71;
	mov.b32 	%r118, 0;
$L__BB0_50:
	mul.wide.u32 	%rd93, %r118, 4;
	add.s64 	%rd27, %rd26, %rd93;
	ld.global.f32 	%f71, [%rd27];
	add.s32 	%r71, %r118, %r3;
	mul.wide.u32 	%rd94, %r71, 4;
	add.s64 	%rd28, %rd26, %rd94;
	ld.global.f32 	%f72, [%rd28];
	setp.lt.s32 	%p7, %r118, %r52;
	add.s64 	%rd29, %rd2, %rd93;
	add.s64 	%rd30, %rd5, %rd93;
	add.s64 	%rd31, %rd3, %rd93;
	add.s64 	%rd32, %rd6, %rd93;
	add.s64 	%rd33, %rd4, %rd93;
	add.s64 	%rd34, %rd7, %rd93;
	@%p7 bra 	$L__BB0_54;
	setp.lt.s32 	%p8, %r118, %r4;
	@%p8 bra 	$L__BB0_53;
	ld.global.f32 	%f435, [%rd33];
	ld.global.f32 	%f436, [%rd34];
	bra.uni 	$L__BB0_55;
$L__BB0_53:
	ld.global.f32 	%f435, [%rd31];
	ld.global.f32 	%f436, [%rd32];
	bra.uni 	$L__BB0_55;
$L__BB0_54:
	ld.global.f32 	%f435, [%rd29];
	ld.global.f32 	%f436, [%rd30];
$L__BB0_55:
	mul.f32 	%f281, %f72, %f436;
	fma.rn.f32 	%f282, %f71, %f435, %f281;
	mul.f32 	%f283, %f72, %f435;
	mul.f32 	%f284, %f71, %f436;
	sub.f32 	%f285, %f283, %f284;
	st.global.f32 	[%rd27], %f282;
	st.global.f32 	[%rd28], %f285;
	add.s32 	%r17, %r118, 1;
	ld.global.f32 	%f81, [%rd27+4];
	ld.global.f32 	%f82, [%rd28+4];
	setp.lt.s32 	%p9, %r17, %r52;
	@%p9 bra 	$L__BB0_59;
	setp.lt.s32 	%p10, %r17, %r4;
	@%p10 bra 	$L__BB0_58;
	ld.global.f32 	%f437, [%rd33+4];
	ld.global.f32 	%f438, [%rd34+4];
	bra.uni 	$L__BB0_60;
$L__BB0_58:
	ld.global.f32 	%f437, [%rd31+4];
	ld.global.f32 	%f438, [%rd32+4];
	bra.uni 	$L__BB0_60;
$L__BB0_59:
	ld.global.f32 	%f437, [%rd29+4];
	ld.global.f32 	%f438, [%rd30+4];
$L__BB0_60:
	mul.f32 	%f286, %f82, %f438;
	fma.rn.f32 	%f287, %f81, %f437, %f286;
	mul.f32 	%f288, %f82, %f437;
	mul.f32 	%f289, %f81, %f438;
	sub.f32 	%f290, %f288, %f289;
	st.global.f32 	[%rd27+4], %f287;
	st.global.f32 	[%rd28+4], %f290;
	add.s32 	%r18, %r118, 2;
	ld.global.f32 	%f91, [%rd27+8];
	ld.global.f32 	%f92, [%rd28+8];
	setp.lt.s32 	%p11, %r18, %r52;
	@%p11 bra 	$L__BB0_64;
	setp.lt.s32 	%p12, %r18, %r4;
	@%p12 bra 	$L__BB0_63;
	ld.global.f32 	%f439, [%rd33+8];
	ld.global.f32 	%f440, [%rd34+8];
	bra.uni 	$L__BB0_65;
$L__BB0_63:
	ld.global.f32 	%f439, [%rd31+8];
	ld.global.f32 	%f440, [%rd32+8];
	bra.uni 	$L__BB0_65;
$L__BB0_64:
	ld.global.f32 	%f439, [%rd29+8];
	ld.global.f32 	%f440, [%rd30+8];
$L__BB0_65:
	mul.f32 	%f291, %f92, %f440;
	fma.rn.f32 	%f292, %f91, %f439, %f291;
	mul.f32 	%f293, %f92, %f439;
	mul.f32 	%f294, %f91, %f440;
	sub.f32 	%f295, %f293, %f294;
	st.global.f32 	[%rd27+8], %f292;
	st.global.f32 	[%rd28+8], %f295;
	add.s32 	%r19, %r118, 3;
	ld.global.f32 	%f101, [%rd27+12];
	ld.global.f32 	%f102, [%rd28+12];
	setp.lt.s32 	%p13, %r19, %r52;
	@%p13 bra 	$L__BB0_69;
	setp.lt.s32 	%p14, %r19, %r4;
	@%p14 bra 	$L__BB0_68;
	ld.global.f32 	%f441, [%rd33+12];
	ld.global.f32 	%f442, [%rd34+12];
	bra.uni 	$L__BB0_70;
$L__BB0_68:
	ld.global.f32 	%f441, [%rd31+12];
	ld.global.f32 	%f442, [%rd32+12];
	bra.uni 	$L__BB0_70;
$L__BB0_69:
	ld.global.f32 	%f441, [%rd29+12];
	ld.global.f32 	%f442, [%rd30+12];
$L__BB0_70:
	mul.f32 	%f296, %f102, %f442;
	fma.rn.f32 	%f297, %f101, %f441, %f296;
	mul.f32 	%f298, %f102, %f441;
	mul.f32 	%f299, %f101, %f442;
	sub.f32 	%f300, %f298, %f299;
	st.global.f32 	[%rd27+12], %f297;
	st.global.f32 	[%rd28+12], %f300;
	add.s32 	%r118, %r118, 4;
	and.b32  	%r119, %r3, 1073741820;
	setp.ne.s32 	%p15, %r118, %r119;
	@%p15 bra 	$L__BB0_50;
$L__BB0_71:
	setp.eq.s32 	%p16, %r72, 0;
	@%p16 bra 	$L__BB0_90;
	mul.wide.u32 	%rd95, %r119, 4;
	add.s64 	%rd35, %rd26, %rd95;
	ld.global.f32 	%f111, [%rd35];
	add.s32 	%r73, %r119, %r3;
	mul.wide.u32 	%rd96, %r73, 4;
	add.s64 	%rd36, %rd26, %rd96;
	ld.global.f32 	%f112, [%rd36];
	setp.lt.s32 	%p17, %r119, %r52;
	add.s64 	%rd37, %rd2, %rd95;
	add.s64 	%rd38, %rd5, %rd95;
	add.s64 	%rd39, %rd3, %rd95;
	add.s64 	%rd40, %rd6, %rd95;
	add.s64 	%rd41, %rd4, %rd95;
	add.s64 	%rd42, %rd7, %rd95;
	@%p17 bra 	$L__BB0_76;
	setp.lt.s32 	%p18, %r119, %r4;
	@%p18 bra 	$L__BB0_75;
	ld.global.f32 	%f443, [%rd41];
	ld.global.f32 	%f444, [%rd42];
	bra.uni 	$L__BB0_77;
$L__BB0_75:
	ld.global.f32 	%f443, [%rd39];
	ld.global.f32 	%f444, [%rd40];
	bra.uni 	$L__BB0_77;
$L__BB0_76:
	ld.global.f32 	%f443, [%rd37];
	ld.global.f32 	%f444, [%rd38];
$L__BB0_77:
	setp.eq.s32 	%p19, %r72, 1;
	mul.f32 	%f301, %f112, %f444;
	fma.rn.f32 	%f302, %f111, %f443, %f301;
	mul.f32 	%f303, %f112, %f443;
	mul.f32 	%f304, %f111, %f444;
	sub.f32 	%f305, %f303, %f304;
	st.global.f32 	[%rd35], %f302;
	st.global.f32 	[%rd36], %f305;
	@%p19 bra 	$L__BB0_90;
	ld.global.f32 	%f121, [%rd35+4];
	cvt.u64.u32 	%rd97, %r75;
	add.s64 	%rd43, %rd35, %rd97;
	ld.global.f32 	%f122, [%rd43+4];
	add.s32 	%r76, %r119, 1;
	setp.lt.s32 	%p20, %r76, %r52;
	@%p20 bra 	$L__BB0_82;
	setp.lt.s32 	%p21, %r76, %r4;
	@%p21 bra 	$L__BB0_81;
	ld.global.f32 	%f445, [%rd41+4];
	ld.global.f32 	%f446, [%rd42+4];
	bra.uni 	$L__BB0_83;
$L__BB0_81:
	ld.global.f32 	%f445, [%rd39+4];
	ld.global.f32 	%f446, [%rd40+4];
	bra.uni 	$L__BB0_83;
$L__BB0_82:
	ld.global.f32 	%f445, [%rd37+4];
	ld.global.f32 	%f446, [%rd38+4];
$L__BB0_83:
	and.b32  	%r78, %r3, 3;
	setp.eq.s32 	%p22, %r78, 2;
	mul.f32 	%f306, %f122, %f446;
	fma.rn.f32 	%f307, %f121, %f445, %f306;
	mul.f32 	%f308, %f122, %f445;
	mul.f32 	%f309, %f121, %f446;
	sub.f32 	%f310, %f308, %f309;
	st.global.f32 	[%rd35+4], %f307;
	st.global.f32 	[%rd43+4], %f310;
	add.s32 	%r23, %r119, 2;
	@%p22 bra 	$L__BB0_90;
	ld.global.f32 	%f131, [%rd35+8];
	ld.global.f32 	%f132, [%rd43+8];
	setp.lt.s32 	%p23, %r23, %r52;
	@%p23 bra 	$L__BB0_88;
	setp.lt.s32 	%p24, %r23, %r4;
	@%p24 bra 	$L__BB0_87;
	ld.global.f32 	%f447, [%rd41+8];
	ld.global.f32 	%f448, [%rd42+8];
	bra.uni 	$L__BB0_89;
$L__BB0_87:
	ld.global.f32 	%f447, [%rd39+8];
	ld.global.f32 	%f448, [%rd40+8];
	bra.uni 	$L__BB0_89;
$L__BB0_88:
	ld.global.f32 	%f447, [%rd37+8];
	ld.global.f32 	%f448, [%rd38+8];
$L__BB0_89:
	mul.f32 	%f311, %f132, %f448;
	fma.rn.f32 	%f312, %f131, %f447, %f311;
	mul.f32 	%f313, %f132, %f447;
	mul.f32 	%f314, %f131, %f448;
	sub.f32 	%f315, %f313, %f314;
	st.global.f32 	[%rd35+8], %f312;
	st.global.f32 	[%rd43+8], %f315;
$L__BB0_90:
	add.s32 	%r117, %r117, 1;
	setp.ne.s32 	%p25, %r117, %r49;
	@%p25 bra 	$L__BB0_48;
$L__BB0_91:
	setp.lt.s32 	%p46, %r51, 2;
	setp.lt.s32 	%p47, %r50, 1;
	or.pred  	%p48, %p47, %p46;
	@%p48 bra 	$L__BB0_181;
	ld.param.s8 	%rs3, [qwen2vl_mrope_kernel_param_14];
	setp.ne.s16 	%p49, %rs3, 0;
	@%p49 bra 	$L__BB0_137;
	mov.b32 	%r120, 0;
	add.s32 	%r105, %r3, -1;
	and.b32  	%r109, %r3, 3;
$L__BB0_94:
	ld.param.u64 	%rd128, [qwen2vl_mrope_kernel_param_1];
	setp.lt.u32 	%p70, %r105, 3;
	mul.lo.s32 	%r106, %r120, %r51;
	cvt.u64.u32 	%rd116, %r106;
	add.s64 	%rd117, %rd116, %rd1;
	cvta.to.global.u64 	%rd118, %rd128;
	shl.b64 	%rd119, %rd117, 2;
	add.s64 	%rd44, %rd118, %rd119;
	mov.b32 	%r122, 0;
	@%p70 bra 	$L__BB0_117;
	mov.b32 	%r121, 0;
$L__BB0_96:
	mul.wide.u32 	%rd120, %r121, 4;
	add.s64 	%rd45, %rd44, %rd120;
	ld.global.f32 	%f141, [%rd45];
	add.s32 	%r108, %r121, %r3;
	mul.wide.u32 	%rd121, %r108, 4;
	add.s64 	%rd46, %rd44, %rd121;
	ld.global.f32 	%f142, [%rd46];
	setp.lt.s32 	%p71, %r121, %r52;
	add.s64 	%rd47, %rd2, %rd120;
	add.s64 	%rd48, %rd5, %rd120;
	add.s64 	%rd49, %rd3, %rd120;
	add.s64 	%rd50, %rd6, %rd120;
	add.s64 	%rd51, %rd4, %rd120;
	add.s64 	%rd52, %rd7, %rd120;
	@%p71 bra 	$L__BB0_100;
	setp.lt.s32 	%p72, %r121, %r4;
	@%p72 bra 	$L__BB0_99;
	ld.global.f32 	%f449, [%rd51];
	ld.global.f32 	%f450, [%rd52];
	bra.uni 	$L__BB0_101;
$L__BB0_99:
	ld.global.f32 	%f449, [%rd49];
	ld.global.f32 	%f450, [%rd50];
	bra.uni 	$L__BB0_101;
$L__BB0_100:
	ld.global.f32 	%f449, [%rd47];
	ld.global.f32 	%f450, [%rd48];
$L__BB0_101:
	mul.f32 	%f386, %f141, %f449;
	mul.f32 	%f387, %f142, %f450;
	sub.f32 	%f388, %f386, %f387;
	mul.f32 	%f389, %f141, %f450;
	fma.rn.f32 	%f390, %f142, %f449, %f389;
	st.global.f32 	[%rd45], %f388;
	st.global.f32 	[%rd46], %f390;
	add.s32 	%r27, %r121, 1;
	ld.global.f32 	%f151, [%rd45+4];
	ld.global.f32 	%f152, [%rd46+4];
	setp.lt.s32 	%p73, %r27, %r52;
	@%p73 bra 	$L__BB0_105;
	setp.lt.s32 	%p74, %r27, %r4;
	@%p74 bra 	$L__BB0_104;
	ld.global.f32 	%f451, [%rd51+4];
	ld.global.f32 	%f452, [%rd52+4];
	bra.uni 	$L__BB0_106;
$L__BB0_104:
	ld.global.f32 	%f451, [%rd49+4];
	ld.global.f32 	%f452, [%rd50+4];
	bra.uni 	$L__BB0_106;
$L__BB0_105:
	ld.global.f32 	%f451, [%rd47+4];
	ld.global.f32 	%f452, [%rd48+4];
$L__BB0_106:
	mul.f32 	%f391, %f151, %f451;
	mul.f32 	%f392, %f152, %f452;
	sub.f32 	%f393, %f391, %f392;
	mul.f32 	%f394, %f151, %f452;
	fma.rn.f32 	%f395, %f152, %f451, %f394;
	st.global.f32 	[%rd45+4], %f393;
	st.global.f32 	[%rd46+4], %f395;
	add.s32 	%r28, %r121, 2;
	ld.global.f32 	%f161, [%rd45+8];
	ld.global.f32 	%f162, [%rd46+8];
	setp.lt.s32 	%p75, %r28, %r52;
	@%p75 bra 	$L__BB0_110;
	setp.lt.s32 	%p76, %r28, %r4;
	@%p76 bra 	$L__BB0_109;
	ld.global.f32 	%f453, [%rd51+8];
	ld.global.f32 	%f454, [%rd52+8];
	bra.uni 	$L__BB0_111;
$L__BB0_109:
	ld.global.f32 	%f453, [%rd49+8];
	ld.global.f32 	%f454, [%rd50+8];
	bra.uni 	$L__BB0_111;
$L__BB0_110:
	ld.global.f32 	%f453, [%rd47+8];
	ld.global.f32 	%f454, [%rd48+8];
$L__BB0_111:
	mul.f32 	%f396, %f161, %f453;
	mul.f32 	%f397, %f162, %f454;
	sub.f32 	%f398, %f396, %f397;
	mul.f32 	%f399, %f161, %f454;
	fma.rn.f32 	%f400, %f162, %f453, %f399;
	st.global.f32 	[%rd45+8], %f398;
	st.global.f32 	[%rd46+8], %f400;
	add.s32 	%r29, %r121, 3;
	ld.global.f32 	%f171, [%rd45+12];
	ld.global.f32 	%f172, [%rd46+12];
	setp.lt.s32 	%p77, %r29, %r52;
	@%p77 bra 	$L__BB0_115;
	setp.lt.s32 	%p78, %r29, %r4;
	@%p78 bra 	$L__BB0_114;
	ld.global.f32 	%f455, [%rd51+12];
	ld.global.f32 	%f456, [%rd52+12];
	bra.uni 	$L__BB0_116;
$L__BB0_114:
	ld.global.f32 	%f455, [%rd49+12];
	ld.global.f32 	%f456, [%rd50+12];
	bra.uni 	$L__BB0_116;
$L__BB0_115:
	ld.global.f32 	%f455, [%rd47+12];
	ld.global.f32 	%f456, [%rd48+12];
$L__BB0_116:
	mul.f32 	%f401, %f171, %f455;
	mul.f32 	%f402, %f172, %f456;
	sub.f32 	%f403, %f401, %f402;
	mul.f32 	%f404, %f171, %f456;
	fma.rn.f32 	%f405, %f172, %f455, %f404;
	st.global.f32 	[%rd45+12], %f403;
	st.global.f32 	[%rd46+12], %f405;
	add.s32 	%r121, %r121, 4;
	and.b32  	%r122, %r3, 1073741820;
	setp.ne.s32 	%p79, %r121, %r122;
	@%p79 bra 	$L__BB0_96;
$L__BB0_117:
	setp.eq.s32 	%p80, %r109, 0;
	@%p80 bra 	$L__BB0_136;
	mul.wide.u32 	%rd122, %r122, 4;
	add.s64 	%rd53, %rd44, %rd122;
	ld.global.f32 	%f181, [%rd53];
	add.s32 	%r110, %r122, %r3;
	mul.wide.u32 	%rd123, %r110, 4;
	add.s64 	%rd54, %rd44, %rd123;
	ld.global.f32 	%f182, [%rd54];
	setp.lt.s32 	%p81, %r122, %r52;
	add.s64 	%rd55, %rd2, %rd122;
	add.s64 	%rd56, %rd5, %rd122;
	add.s64 	%rd57, %rd3, %rd122;
	add.s64 	%rd58, %rd6, %rd122;
	add.s64 	%rd59, %rd4, %rd122;
	add.s64 	%rd60, %rd7, %rd122;
	@%p81 bra 	$L__BB0_122;
	setp.lt.s32 	%p82, %r122, %r4;
	@%p82 bra 	$L__BB0_121;
	ld.global.f32 	%f457, [%rd59];
	ld.global.f32 	%f458, [%rd60];
	bra.uni 	$L__BB0_123;
$L__BB0_121:
	ld.global.f32 	%f457, [%rd57];
	ld.global.f32 	%f458, [%rd58];
	bra.uni 	$L__BB0_123;
$L__BB0_122:
	ld.global.f32 	%f457, [%rd55];
	ld.global.f32 	%f458, [%rd56];
$L__BB0_123:
	setp.eq.s32 	%p83, %r109, 1;
	mul.f32 	%f406, %f181, %f457;
	mul.f32 	%f407, %f182, %f458;
	sub.f32 	%f408, %f406, %f407;
	mul.f32 	%f409, %f181, %f458;
	fma.rn.f32 	%f410, %f182, %f457, %f409;
	st.global.f32 	[%rd53], %f408;
	st.global.f32 	[%rd54], %f410;
	add.s32 	%r33, %r122, 1;
	@%p83 bra 	$L__BB0_136;
	ld.global.f32 	%f191, [%rd53+4];
	shl.b32 	%r112, %r3, 2;
	cvt.u64.u32 	%rd124, %r112;
	add.s64 	%rd61, %rd53, %rd124;
	ld.global.f32 	%f192, [%rd61+4];
	setp.lt.s32 	%p84, %r33, %r52;
	@%p84 bra 	$L__BB0_128;
	setp.lt.s32 	%p85, %r33, %r4;
	@%p85 bra 	$L__BB0_127;
	ld.global.f32 	%f459, [%rd59+4];
	ld.global.f32 	%f460, [%rd60+4];
	bra.uni 	$L__BB0_129;
$L__BB0_127:
	ld.global.f32 	%f459, [%rd57+4];
	ld.global.f32 	%f460, [%rd58+4];
	bra.uni 	$L__BB0_129;
$L__BB0_128:
	ld.global.f32 	%f459, [%rd55+4];
	ld.global.f32 	%f460, [%rd56+4];
$L__BB0_129:
	setp.eq.s32 	%p86, %r109, 2;
	mul.f32 	%f411, %f191, %f459;
	mul.f32 	%f412, %f192, %f460;
	sub.f32 	%f413, %f411, %f412;
	mul.f32 	%f414, %f191, %f460;
	fma.rn.f32 	%f415, %f192, %f459, %f414;
	st.global.f32 	[%rd53+4], %f413;
	st.global.f32 	[%rd61+4], %f415;
	add.s32 	%r34, %r122, 2;
	@%p86 bra 	$L__BB0_136;
	ld.global.f32 	%f201, [%rd53+8];
	ld.global.f32 	%f202, [%rd61+8];
	setp.lt.s32 	%p87, %r34, %r52;
	@%p87 bra 	$L__BB0_134;
	setp.lt.s32 	%p88, %r34, %r4;
	@%p88 bra 	$L__BB0_133;
	ld.global.f32 	%f461, [%rd59+8];
	ld.global.f32 	%f462, [%rd60+8];
	bra.uni 	$L__BB0_135;
$L__BB0_133:
	ld.global.f32 	%f461, [%rd57+8];
	ld.global.f32 	%f462, [%rd58+8];
	bra.uni 	$L__BB0_135;
$L__BB0_134:
	ld.global.f32 	%f461, [%rd55+8];
	ld.global.f32 	%f462, [%rd56+8];
$L__BB0_135:
	mul.f32 	%f416, %f201, %f461;
	mul.f32 	%f417, %f202, %f462;
	sub.f32 	%f418, %f416, %f417;
	mul.f32 	%f419, %f201, %f462;
	fma.rn.f32 	%f420, %f202, %f461, %f419;
	st.global.f32 	[%rd53+8], %f418;
	st.global.f32 	[%rd61+8], %f420;
$L__BB0_136:
	add.s32 	%r120, %r120, 1;
	setp.eq.s32 	%p89, %r120, %r50;
	@%p89 bra 	$L__BB0_181;
	bra.uni 	$L__BB0_94;
$L__BB0_137:
	mov.b32 	%r123, 0;
	add.s32 	%r94, %r3, -1;
	and.b32  	%r98, %r3, 3;
$L__BB0_138:
	ld.param.u64 	%rd127, [qwen2vl_mrope_kernel_param_1];
	setp.lt.u32 	%p50, %r94, 3;
	mul.lo.s32 	%r95, %r123, %r51;
	cvt.u64.u32 	%rd107, %r95;
	add.s64 	%rd108, %rd107, %rd1;
	cvta.to.global.u64 	%rd109, %rd127;
	shl.b64 	%rd110, %rd108, 2;
	add.s64 	%rd62, %rd109, %rd110;
	mov.b32 	%r125, 0;
	@%p50 bra 	$L__BB0_161;
	mov.b32 	%r124, 0;
$L__BB0_140:
	mul.wide.u32 	%rd111, %r124, 4;
	add.s64 	%rd63, %rd62, %rd111;
	ld.global.f32 	%f211, [%rd63];
	add.s32 	%r97, %r124, %r3;
	mul.wide.u32 	%rd112, %r97, 4;
	add.s64 	%rd64, %rd62, %rd112;
	ld.global.f32 	%f212, [%rd64];
	setp.lt.s32 	%p51, %r124, %r52;
	add.s64 	%rd65, %rd2, %rd111;
	add.s64 	%rd66, %rd5, %rd111;
	add.s64 	%rd67, %rd3, %rd111;
	add.s64 	%rd68, %rd6, %rd111;
	add.s64 	%rd69, %rd4, %rd111;
	add.s64 	%rd70, %rd7, %rd111;
	@%p51 bra 	$L__BB0_144;
	setp.lt.s32 	%p52, %r124, %r4;
	@%p52 bra 	$L__BB0_143;
	ld.global.f32 	%f463, [%rd69];
	ld.global.f32 	%f464, [%rd70];
	bra.uni 	$L__BB0_145;
$L__BB0_143:
	ld.global.f32 	%f463, [%rd67];
	ld.global.f32 	%f464, [%rd68];
	bra.uni 	$L__BB0_145;
$L__BB0_144:
	ld.global.f32 	%f463, [%rd65];
	ld.global.f32 	%f464, [%rd66];
$L__BB0_145:
	mul.f32 	%f351, %f212, %f464;
	fma.rn.f32 	%f352, %f211, %f463, %f351;
	mul.f32 	%f353, %f212, %f463;
	mul.f32 	%f354, %f211, %f464;
	sub.f32 	%f355, %f353, %f354;
	st.global.f32 	[%rd63], %f352;
	st.global.f32 	[%rd64], %f355;
	add.s32 	%r38, %r124, 1;
	ld.global.f32 	%f221, [%rd63+4];
	ld.global.f32 	%f222, [%rd64+4];
	setp.lt.s32 	%p53, %r38, %r52;
	@%p53 bra 	$L__BB0_149;
	setp.lt.s32 	%p54, %r38, %r4;
	@%p54 bra 	$L__BB0_148;
	ld.global.f32 	%f465, [%rd69+4];
	ld.global.f32 	%f466, [%rd70+4];
	bra.uni 	$L__BB0_150;
$L__BB0_148:
	ld.global.f32 	%f465, [%rd67+4];
	ld.global.f32 	%f466, [%rd68+4];
	bra.uni 	$L__BB0_150;
$L__BB0_149:
	ld.global.f32 	%f465, [%rd65+4];
	ld.global.f32 	%f466, [%rd66+4];
$L__BB0_150:
	mul.f32 	%f356, %f222, %f466;
	fma.rn.f32 	%f357, %f221, %f465, %f356;
	mul.f32 	%f358, %f222, %f465;
	mul.f32 	%f359, %f221, %f466;
	sub.f32 	%f360, %f358, %f359;
	st.global.f32 	[%rd63+4], %f357;
	st.global.f32 	[%rd64+4], %f360;
	add.s32 	%r39, %r124, 2;
	ld.global.f32 	%f231, [%rd63+8];
	ld.global.f32 	%f232, [%rd64+8];
	setp.lt.s32 	%p55, %r39, %r52;
	@%p55 bra 	$L__BB0_154;
	setp.lt.s32 	%p56, %r39, %r4;
	@%p56 bra 	$L__BB0_153;
	ld.global.f32 	%f467, [%rd69+8];
	ld.global.f32 	%f468, [%rd70+8];
	bra.uni 	$L__BB0_155;
$L__BB0_153:
	ld.global.f32 	%f467, [%rd67+8];
	ld.global.f32 	%f468, [%rd68+8];
	bra.uni 	$L__BB0_155;
$L__BB0_154:
	ld.global.f32 	%f467, [%rd65+8];
	ld.global.f32 	%f468, [%rd66+8];
$L__BB0_155:
	mul.f32 	%f361, %f232, %f468;
	fma.rn.f32 	%f362, %f231, %f467, %f361;
	mul.f32 	%f363, %f232, %f467;
	mul.f32 	%f364, %f231, %f468;
	sub.f32 	%f365, %f363, %f364;
	st.global.f32 	[%rd63+8], %f362;
	st.global.f32 	[%rd64+8], %f365;
	add.s32 	%r40, %r124, 3;
	ld.global.f32 	%f241, [%rd63+12];
	ld.global.f32 	%f242, [%rd64+12];
	setp.lt.s32 	%p57, %r40, %r52;
	@%p57 bra 	$L__BB0_159;
	setp.lt.s32 	%p58, %r40, %r4;
	@%p58 bra 	$L__BB0_158;
	ld.global.f32 	%f469, [%rd69+12];
	ld.global.f32 	%f470, [%rd70+12];
	bra.uni 	$L__BB0_160;
$L__BB0_158:
	ld.global.f32 	%f469, [%rd67+12];
	ld.global.f32 	%f470, [%rd68+12];
	bra.uni 	$L__BB0_160;
$L__BB0_159:
	ld.global.f32 	%f469, [%rd65+12];
	ld.global.f32 	%f470, [%rd66+12];
$L__BB0_160:
	mul.f32 	%f366, %f242, %f470;
	fma.rn.f32 	%f367, %f241, %f469, %f366;
	mul.f32 	%f368, %f242, %f469;
	mul.f32 	%f369, %f241, %f470;
	sub.f32 	%f370, %f368, %f369;
	st.global.f32 	[%rd63+12], %f367;
	st.global.f32 	[%rd64+12], %f370;
	add.s32 	%r124, %r124, 4;
	and.b32  	%r125, %r3, 1073741820;
	setp.ne.s32 	%p59, %r124, %r125;
	@%p59 bra 	$L__BB0_140;
$L__BB0_161:
	setp.eq.s32 	%p60, %r98, 0;
	@%p60 bra 	$L__BB0_180;
	mul.wide.u32 	%rd113, %r125, 4;
	add.s64 	%rd71, %rd62, %rd113;
	ld.global.f32 	%f251, [%rd71];
	add.s32 	%r99, %r125, %r3;
	mul.wide.u32 	%rd114, %r99, 4;
	add.s64 	%rd72, %rd62, %rd114;
	ld.global.f32 	%f252, [%rd72];
	setp.lt.s32 	%p61, %r125, %r52;
	add.s64 	%rd73, %rd2, %rd113;
	add.s64 	%rd74, %rd5, %rd113;
	add.s64 	%rd75, %rd3, %rd113;
	add.s64 	%rd76, %rd6, %rd113;
	add.s64 	%rd77, %rd4, %rd113;
	add.s64 	%rd78, %rd7, %rd113;
	@%p61 bra 	$L__BB0_166;
	setp.lt.s32 	%p62, %r125, %r4;
	@%p62 bra 	$L__BB0_165;
	ld.global.f32 	%f471, [%rd77];
	ld.global.f32 	%f472, [%rd78];
	bra.uni 	$L__BB0_167;
$L__BB0_165:
	ld.global.f32 	%f471, [%rd75];
	ld.global.f32 	%f472, [%rd76];
	bra.uni 	$L__BB0_167;
$L__BB0_166:
	ld.global.f32 	%f471, [%rd73];
	ld.global.f32 	%f472, [%rd74];
$L__BB0_167:
	setp.eq.s32 	%p63, %r98, 1;
	mul.f32 	%f371, %f252, %f472;
	fma.rn.f32 	%f372, %f251, %f471, %f371;
	mul.f32 	%f373, %f252, %f471;
	mul.f32 	%f374, %f251, %f472;
	sub.f32 	%f375, %f373, %f374;
	st.global.f32 	[%rd71], %f372;
	st.global.f32 	[%rd72], %f375;
	add.s32 	%r44, %r125, 1;
	@%p63 bra 	$L__BB0_180;
	ld.global.f32 	%f261, [%rd71+4];
	shl.b32 	%r101, %r3, 2;
	cvt.u64.u32 	%rd115, %r101;
	add.s64 	%rd79, %rd71, %rd115;
	ld.global.f32 	%f262, [%rd79+4];
	setp.lt.s32 	%p64, %r44, %r52;
	@%p64 bra 	$L__BB0_172;
	setp.lt.s32 	%p65, %r44, %r4;
	@%p65 bra 	$L__BB0_171;
	ld.global.f32 	%f473, [%rd77+4];
	ld.global.f32 	%f474, [%rd78+4];
	bra.uni 	$L__BB0_173;
$L__BB0_171:
	ld.global.f32 	%f473, [%rd75+4];
	ld.global.f32 	%f474, [%rd76+4];
	bra.uni 	$L__BB0_173;
$L__BB0_172:
	ld.global.f32 	%f473, [%rd73+4];
	ld.global.f32 	%f474, [%rd74+4];
$L__BB0_173:
	setp.eq.s32 	%p66, %r98, 2;
	mul.f32 	%f376, %f262, %f474;
	fma.rn.f32 	%f377, %f261, %f473, %f376;
	mul.f32 	%f378, %f262, %f473;
	mul.f32 	%f379, %f261, %f474;
	sub.f32 	%f380, %f378, %f379;
	st.global.f32 	[%rd71+4], %f377;
	st.global.f32 	[%rd79+4], %f380;
	add.s32 	%r45, %r125, 2;
	@%p66 bra 	$L__BB0_180;
	ld.global.f32 	%f271, [%rd71+8];
	ld.global.f32 	%f272, [%rd79+8];
	setp.lt.s32 	%p67, %r45, %r52;
	@%p67 bra 	$L__BB0_178;
	setp.lt.s32 	%p68, %r45, %r4;
	@%p68 bra 	$L__BB0_177;
	ld.global.f32 	%f475, [%rd77+8];
	ld.global.f32 	%f476, [%rd78+8];
	bra.uni 	$L__BB0_179;
$L__BB0_177:
	ld.global.f32 	%f475, [%rd75+8];
	ld.global.f32 	%f476, [%rd76+8];
	bra.uni 	$L__BB0_179;
$L__BB0_178:
	ld.global.f32 	%f475, [%rd73+8];
	ld.global.f32 	%f476, [%rd74+8];
$L__BB0_179:
	mul.f32 	%f381, %f272, %f476;
	fma.rn.f32 	%f382, %f271, %f475, %f381;
	mul.f32 	%f383, %f272, %f475;
	mul.f32 	%f384, %f271, %f476;
	sub.f32 	%f385, %f383, %f384;
	st.global.f32 	[%rd71+8], %f382;
	st.global.f32 	[%rd79+8], %f385;
$L__BB0_180:
	add.s32 	%r123, %r123, 1;
	setp.ne.s32 	%p69, %r123, %r50;
	@%p69 bra 	$L__BB0_138;
$L__BB0_181:
	ret;

}


// ===== COMPILED SASS (sm_100) =====

	.target	sm_100

	.elftype	@"ET_EXEC"


//--------------------- .note.nv.tkinfo           --------------------------
	.section	.note.nv.tkinfo,"",@"SHT_NOTE"
	.sectionflags	@"SHF_NOTE_NV_TKINFO"
	.tkinfo
        /*0018*/ 	.word	0x00000002
        /*0030*/ 	.string	""
        /*0030*/ 	.string	"ptxas"
        /*0030*/ 	.string	"Cuda compilation tools, release 13.0, V13.0.88"
        /*0030*/ 	.string	"Build cuda_13.0.r13.0/compiler.36424714_0"
        /*0030*/ 	.string	"-arch sm_100 -m 64 "



//--------------------- .note.nv.cuinfo           --------------------------
	.section	.note.nv.cuinfo,"",@"SHT_NOTE"
	.sectionflags	@"SHF_NOTE_NV_CUINFO"
        /*0018*/ 	.short	0x0002
        /*001a*/ 	.short	0x0064
        /*001c*/ 	.short	0x0082
	.zero		2


//--------------------- .nv.info                  --------------------------
	.section	.nv.info,"",@"SHT_CUDA_INFO"
	.align	4


	//----- nvinfo : EIATTR_REGCOUNT
	.align		4
        /*0000*/ 	.byte	0x04, 0x2f
        /*0002*/ 	.short	(.L_1 - .L_0)
	.align		4
.L_0:
        /*0004*/ 	.word	index@(qwen2vl_mrope_kernel)
        /*0008*/ 	.word	0x0000002b


	//----- nvinfo : EIATTR_FRAME_SIZE
	.align		4
.L_1:
        /*000c*/ 	.byte	0x04, 0x11
        /*000e*/ 	.short	(.L_3 - .L_2)
	.align		4
.L_2:
        /*0010*/ 	.word	index@(qwen2vl_mrope_kernel)
        /*0014*/ 	.word	0x00000000


	//----- nvinfo : EIATTR_MIN_STACK_SIZE
	.align		4
.L_3:
        /*0018*/ 	.byte	0x04, 0x12
        /*001a*/ 	.short	(.L_5 - .L_4)
	.align		4
.L_4:
        /*001c*/ 	.word	index@(qwen2vl_mrope_kernel)
        /*0020*/ 	.word	0x00000000
.L_5:


//--------------------- .nv.compat                --------------------------
	.section	.nv.compat,"",@"SHT_CUDA_COMPAT_INFO"
	.align	4
        /*0000*/ 	.byte	0x02, 0x09, 0x00, 0x00, 0x02, 0x02, 0x01, 0x00, 0x02, 0x05, 0x05, 0x00, 0x03, 0x07, 0x01, 0x01
        /*0010*/ 	.byte	0x02, 0x03, 0x00, 0x00, 0x02, 0x06, 0x01, 0x00, 0x04, 0x0b, 0x08, 0x00, 0x09, 0x00, 0x00, 0x00
        /*0020*/ 	.byte	0x00, 0x00, 0x00, 0x00


//--------------------- .nv.info.qwen2vl_mrope_kernel --------------------------
	.section	.nv.info.qwen2vl_mrope_kernel,"",@"SHT_CUDA_INFO"
	.sectionflags	@""
	.align	4


	//----- nvinfo : EIATTR_CUDA_API_VERSION
	.align		4
        /*0000*/ 	.byte	0x04, 0x37
        /*0002*/ 	.short	(.L_7 - .L_6)
.L_6:
        /*0004*/ 	.word	0x00000082


	//----- nvinfo : EIATTR_KPARAM_INFO
	.align		4
.L_7:
        /*0008*/ 	.byte	0x04, 0x17
        /*000a*/ 	.short	(.L_9 - .L_8)
.L_8:
        /*000c*/ 	.word	0x00000000
        /*0010*/ 	.short	0x000e
        /*0012*/ 	.short	0x0048
        /*0014*/ 	.byte	0x00, 0xf0, 0x05, 0x00


	//----- nvinfo : EIATTR_KPARAM_INFO
	.align		4
.L_9:
        /*0018*/ 	.byte	0x04, 0x17
        /*001a*/ 	.short	(.L_11 - .L_10)
.L_10:
        /*001c*/ 	.word	0x00000000
        /*0020*/ 	.short	0x000d
        /*0022*/ 	.short	0x0044
        /*0024*/ 	.byte	0x00, 0xf0, 0x11, 0x00


	//----- nvinfo : EIATTR_KPARAM_INFO
	.align		4
.L_11:
        /*0028*/ 	.byte	0x04, 0x17
        /*002a*/ 	.short	(.L_13 - .L_12)
.L_12:
        /*002c*/ 	.word	0x00000000
        /*0030*/ 	.short	0x000c
        /*0032*/ 	.short	0x0040
        /*0034*/ 	.byte	0x00, 0xf0, 0x11, 0x00


	//----- nvinfo : EIATTR_KPARAM_INFO
	.align		4
.L_13:
        /*0038*/ 	.byte	0x04, 0x17
        /*003a*/ 	.short	(.L_15 - .L_14)
.L_14:
        /*003c*/ 	.word	0x00000000
        /*0040*/ 	.short	0x000b
        /*0042*/ 	.short	0x003c
        /*0044*/ 	.byte	0x00, 0xf0, 0x11, 0x00


	//----- nvinfo : EIATTR_KPARAM_INFO
	.align		4
.L_15:
        /*0048*/ 	.byte	0x04, 0x17
        /*004a*/ 	.short	(.L_17 - .L_16)
.L_16:
        /*004c*/ 	.word	0x00000000
        /*0050*/ 	.short	0x000a
        /*0052*/ 	.short	0x0038
        /*0054*/ 	.byte	0x00, 0xf0, 0x11, 0x00


	//----- nvinfo : EIATTR_KPARAM_INFO
	.align		4
.L_17:
        /*0058*/ 	.byte	0x04, 0x17
        /*005a*/ 	.short	(.L_19 - .L_18)
.L_18:
        /*005c*/ 	.word	0x00000000
        /*0060*/ 	.short	0x0009
        /*0062*/ 	.short	0x0034
        /*0064*/ 	.byte	0x00, 0xf0, 0x11, 0x00


	//----- nvinfo : EIATTR_KPARAM_INFO
	.align		4
.L_19:
        /*0068*/ 	.byte	0x04, 0x17
        /*006a*/ 	.short	(.L_21 - .L_20)
.L_20:
        /*006c*/ 	.word	0x00000000
        /*0070*/ 	.short	0x0008
        /*0072*/ 	.short	0x0030
        /*0074*/ 	.byte	0x00, 0xf0, 0x11, 0x00


	//----- nvinfo : EIATTR_KPARAM_INFO
	.align		4
.L_21:
        /*0078*/ 	.byte	0x04, 0x17
        /*007a*/ 	.short	(.L_23 - .L_22)
.L_22:
        /*007c*/ 	.word	0x00000000
        /*0080*/ 	.short	0x0007
        /*0082*/ 	.short	0x002c
        /*0084*/ 	.byte	0x00, 0xf0, 0x11, 0x00


	//----- nvinfo : EIATTR_KPARAM_INFO
	.align		4
.L_23:
        /*0088*/ 	.byte	0x04, 0x17
        /*008a*/ 	.short	(.L_25 - .L_24)
.L_24:
        /*008c*/ 	.word	0x00000000
        /*0090*/ 	.short	0x0006
        /*0092*/ 	.short	0x0028
        /*0094*/ 	.byte	0x00, 0xf0, 0x11, 0x00


	//----- nvinfo : EIATTR_KPARAM_INFO
	.align		4
.L_25:
        /*0098*/ 	.byte	0x04, 0x17
        /*009a*/ 	.short	(.L_27 - .L_26)
.L_26:
        /*009c*/ 	.word	0x00000000
        /*00a0*/ 	.short	0x0005
        /*00a2*/ 	.short	0x0024
        /*00a4*/ 	.byte	0x00, 0xf0, 0x11, 0x00


	//----- nvinfo : EIATTR_KPARAM_INFO
	.align		4
.L_27:
        /*00a8*/ 	.byte	0x04, 0x17
        /*00aa*/ 	.short	(.L_29 - .L_28)
.L_28:
        /*00ac*/ 	.word	0x00000000
        /*00b0*/ 	.short	0x0004
        /*00b2*/ 	.short	0x0020
        /*00b4*/ 	.byte	0x00, 0xf0, 0x11, 0x00


	//----- nvinfo : EIATTR_KPARAM_INFO
	.align		4
.L_29:
        /*00b8*/ 	.byte	0x04, 0x17
        /*00ba*/ 	.short	(.L_31 - .L_30)
.L_30:
        /*00bc*/ 	.word	0x00000000
        /*00c0*/ 	.short	0x0003
        /*00c2*/ 	.short	0x0018
        /*00c4*/ 	.byte	0x00, 0xf5, 0x21, 0x00


	//----- nvinfo : EIATTR_KPARAM_INFO
	.align		4
.L_31:
        /*00c8*/ 	.byte	0x04, 0x17
        /*00ca*/ 	.short	(.L_33 - .L_32)
.L_32:
        /*00cc*/ 	.word	0x00000000
        /*00d0*/ 	.short	0x0002
        /*00d2*/ 	.short	0x0010
        /*00d4*/ 	.byte	0x00, 0xf5, 0x21, 0x00


	//----- nvinfo : EIATTR_KPARAM_INFO
	.align		4
.L_33:
        /*00d8*/ 	.byte	0x04, 0x17
        /*00da*/ 	.short	(.L_35 - .L_34)
.L_34:
        /*00dc*/ 	.word	0x00000000
        /*00e0*/ 	.short	0x0001
        /*00e2*/ 	.short	0x0008
        /*00e4*/ 	.byte	0x00, 0xf5, 0x21, 0x00


	//----- nvinfo : EIATTR_KPARAM_INFO
	.align		4
.L_35:
        /*00e8*/ 	.byte	0x04, 0x17
        /*00ea*/ 	.short	(.L_37 - .L_36)
.L_36:
        /*00ec*/ 	.word	0x00000000
        /*00f0*/ 	.short	0x0000
        /*00f2*/ 	.short	0x0000
        /*00f4*/ 	.byte	0x00, 0xf5, 0x21, 0x00


	//----- nvinfo : EIATTR_SPARSE_MMA_MASK
	.align		4
.L_37:
        /*00f8*/ 	.byte	0x03, 0x50
        /*00fa*/ 	.short	0x0000


	//----- nvinfo : EIATTR_MAXREG_COUNT
	.align		4
        /*00fc*/ 	.byte	0x03, 0x1b
        /*00fe*/ 	.short	0x00ff


	//----- nvinfo : EIATTR_MERCURY_ISA_VERSION
	.align		4
        /*0100*/ 	.byte	0x03, 0x5f
        /*0102*/ 	.short	0x0101


	//----- nvinfo : EIATTR_VRC_CTA_INIT_COUNT
	.align		4
        /*0104*/ 	.byte	0x02, 0x4a
	.zero		1
	.zero		1


	//----- nvinfo : EIATTR_EXIT_INSTR_OFFSETS
	.align		4
        /*0108*/ 	.byte	0x04, 0x1c
        /*010a*/ 	.short	(.L_39 - .L_38)


	//   ....[0]....
.L_38:
        /*010c*/ 	.word	0x00000080


	//   ....[1]....
        /*0110*/ 	.word	0x00001960


	//   ....[2]....
        /*0114*/ 	.word	0x00002500


	//   ....[3]....
        /*0118*/ 	.word	0x00003080


	//----- nvinfo : EIATTR_CBANK_PARAM_SIZE
	.align		4
.L_39:
        /*011c*/ 	.byte	0x03, 0x19
        /*011e*/ 	.short	0x0049


	//----- nvinfo : EIATTR_PARAM_CBANK
	.align		4
        /*0120*/ 	.byte	0x04, 0x0a
        /*0122*/ 	.short	(.L_41 - .L_40)
	.align		4
.L_40:
        /*0124*/ 	.word	index@(.nv.constant0.qwen2vl_mrope_kernel)
        /*0128*/ 	.short	0x0380
        /*012a*/ 	.short	0x0049


	//----- nvinfo : EIATTR_SW_WAR
	.align		4
.L_41:
        /*012c*/ 	.byte	0x04, 0x36
        /*012e*/ 	.short	(.L_43 - .L_42)
.L_42:
        /*0130*/ 	.word	0x00000008
.L_43:


//--------------------- .nv.callgraph             --------------------------
	.section	.nv.callgraph,"",@"SHT_CUDA_CALLGRAPH"
	.align	4
	.sectionentsize	8
	.align		4
        /*0000*/ 	.word	0x00000000
	.align		4
        /*0004*/ 	.word	0xffffffff
	.align		4
        /*0008*/ 	.word	0x00000000
	.align		4
        /*000c*/ 	.word	0xfffffffe
	.align		4
        /*0010*/ 	.word	0x00000000
	.align		4
        /*0014*/ 	.word	0xfffffffd
	.align		4
        /*0018*/ 	.word	0x00000000
	.align		4
        /*001c*/ 	.word	0xfffffffc


//--------------------- .text.qwen2vl_mrope_kernel --------------------------
	.section	.text.qwen2vl_mrope_kernel,"ax",@progbits
	.align	128
        .global         qwen2vl_mrope_kernel
        .type           qwen2vl_mrope_kernel,@function
        .size           qwen2vl_mrope_kernel,(.L_x_76 - qwen2vl_mrope_kernel)
        .other          qwen2vl_mrope_kernel,@"STO_CUDA_ENTRY STV_DEFAULT"
qwen2vl_mrope_kernel:
.text.qwen2vl_mrope_kernel:
[----:B------:R-:W-:Y:S01]  /*0000*/  LDC R1, c[0x0][0x37c] ;  /* 0x0000df00ff017b82 */ /* 0x000fe20000000800 */
[----:B------:R-:W0:Y:S07]  /*0010*/  S2R R3, SR_TID.X ;  /* 0x0000000000037919 */ /* 0x000e2e0000002100 */
[----:B------:R-:W0:Y:S01]  /*0020*/  S2UR UR6, SR_CTAID.X ;  /* 0x00000000000679c3 */ /* 0x000e220000002500 */
[----:B------:R-:W1:Y:S07]  /*0030*/  LDCU.64 UR4, c[0x0][0x3a0] ;  /* 0x00007400ff0477ac */ /* 0x000e6e0008000a00 */
[----:B------:R-:W0:Y:S01]  /*0040*/  LDC R0, c[0x0][0x360] ;  /* 0x0000d800ff007b82 */ /* 0x000e220000000800 */
[----:B-1----:R-:W-:Y:S01]  /*0050*/  UIMAD UR4, UR5, UR4, URZ ;  /* 0x00000004050472a4 */ /* 0x002fe2000f8e02ff */
[----:B0-----:R-:W-:-:S05]  /*0060*/  IMAD R0, R0, UR6, R3 ;  /* 0x0000000600007c24 */ /* 0x001fca000f8e0203 */
[----:B------:R-:W-:-:S13]  /*0070*/  ISETP.GE.AND P0, PT, R0, UR4, PT ;  /* 0x0000000400007c0c */ /* 0x000fda000bf06270 */
[----:B------:R-:W-:Y:S05]  /*0080*/  @P0 EXIT ;  /* 0x000000000000094d */ /* 0x000fea0003800000 */
[----:B------:R-:W0:Y:S01]  /*0090*/  LDC R3, c[0x0][0x3b0] ;  /* 0x0000ec00ff037b82 */ /* 0x000e220000000800 */
[----:B------:R-:W1:Y:S01]  /*00a0*/  LDCU.64 UR6, c[0x0][0x3c0] ;  /* 0x00007800ff0677ac */ /* 0x000e620008000a00 */
[----:B------:R-:W2:Y:S06]  /*00b0*/  LDCU.64 UR8, c[0x0][0x358] ;  /* 0x00006b00ff0877ac */ /* 0x000eac0008000a00 */
[----:B------:R-:W3:Y:S08]  /*00c0*/  LDC R2, c[0x0][0x3a8] ;  /* 0x0000ea00ff027b82 */ /* 0x000ef00000000800 */
[----:B------:R-:W4:Y:S01]  /*00d0*/  LDC.64 R12, c[0x0][0x390] ;  /* 0x0000e400ff0c7b82 */ /* 0x000f220000000a00 */
[----:B-1----:R-:W-:-:S07]  /*00e0*/  UIADD3 UR5, UPT, UPT, UR7, UR6, URZ ;  /* 0x0000000607057290 */ /* 0x002fce000fffe0ff */
[----:B------:R-:W1:Y:S01]  /*00f0*/  LDC.64 R10, c[0x0][0x398] ;  /* 0x0000e600ff0a7b82 */ /* 0x000e620000000a00 */
[C---:B0-----:R-:W-:Y:S01]  /*0100*/  ISETP.GE.AND P0, PT, R3.reuse, 0x2, PT ;  /* 0x000000020300780c */ /* 0x041fe20003f06270 */
[C---:B------:R-:W-:Y:S01]  /*0110*/  IMAD R5, R3.reuse, UR4, RZ ;  /* 0x0000000403057c24 */ /* 0x040fe2000f8e02ff */
[-C--:B------:R-:W-:Y:S01]  /*0120*/  LEA.HI R14, R3, R3.reuse, RZ, 0x1 ;  /* 0x00000003030e7211 */ /* 0x080fe200078f08ff */
[----:B------:R-:W-:-:S03]  /*0130*/  IMAD R15, R0, R3, RZ ;  /* 0x00000003000f7224 */ /* 0x000fc600078e02ff */
[----:B------:R-:W-:Y:S02]  /*0140*/  SHF.L.U32 R3, R5, 0x1, RZ ;  /* 0x0000000105037819 */ /* 0x000fe400000006ff */
[----:B---3--:R-:W-:Y:S02]  /*0150*/  ISETP.LT.OR P0, PT, R2, 0x1, !P0 ;  /* 0x000000010200780c */ /* 0x008fe40004701670 */
[----:B------:R-:W-:Y:S01]  /*0160*/  SHF.R.S32.HI R14, RZ, 0x1, R14 ;  /* 0x00000001ff0e7819 */ /* 0x000fe2000001140e */
[----:B----4-:R-:W-:-:S04]  /*0170*/  IMAD.WIDE R12, R15, 0x4, R12 ;  /* 0x000000040f0c7825 */ /* 0x010fc800078e020c */
[----:B------:R-:W-:-:S04]  /*0180*/  IMAD.WIDE R8, R5, 0x4, R12 ;  /* 0x0000000405087825 */ /* 0x000fc800078e020c */
[----:B-1----:R-:W-:-:S04]  /*0190*/  IMAD.WIDE R10, R15, 0x4, R10 ;  /* 0x000000040f0a7825 */ /* 0x002fc800078e020a */
[----:B------:R-:W-:Y:S02]  /*01a0*/  IMAD R15, R2, R15, RZ ;  /* 0x0000000f020f7224 */ /* 0x000fe400078e02ff */
[----:B------:R-:W-:-:S04]  /*01b0*/  IMAD.WIDE R6, R3, 0x4, R12 ;  /* 0x0000000403067825 */ /* 0x000fc800078e020c */
[----:B------:R-:W-:-:S04]  /*01c0*/  IMAD.WIDE R4, R5, 0x4, R10 ;  /* 0x0000000405047825 */ /* 0x000fc800078e020a */
[----:B------:R-:W-:Y:S01]  /*01d0*/  IMAD.WIDE R2, R3, 0x4, R10 ;  /* 0x0000000403027825 */ /* 0x000fe200078e020a */
[----:B--2---:R-:W-:Y:S06]  /*01e0*/  @P0 BRA `(.L_x_0) ;  /* 0x0000001400cc0947 */ /* 0x004fec0003800000 */
[----:B------:R-:W0:Y:S02]  /*01f0*/  LDCU.U8 UR4, c[0x0][0x3c8] ;  /* 0x00007900ff0477ac */ /* 0x000e240008000000 */
[----:B0-----:R-:W-:-:S04]  /*0200*/  UPRMT UR4, UR4, 0x8880, URZ ;  /* 0x0000888004047896 */ /* 0x001fc800080000ff */
[----:B------:R-:W-:-:S09]  /*0210*/  UISETP.NE.AND UP0, UPT, UR4, URZ, UPT ;  /* 0x000000ff0400728c */ /* 0x000fd2000bf05270 */
[----:B------:R-:W-:Y:S05]  /*0220*/  BRA.U UP0, `(.L_x_1) ;  /* 0x0000000900e07547 */ /* 0x000fea000b800000 */
[----:B------:R-:W-:Y:S01]  /*0230*/  IADD3 R0, PT, PT, R14, -0x1, RZ ;  /* 0xffffffff0e007810 */ /* 0x000fe20007ffe0ff */
[----:B------:R-:W-:-:S03]  /*0240*/  UMOV UR4, URZ ;  /* 0x000000ff00047c82 */ /* 0x000fc60008000000 */
[----:B------:R-:W-:Y:S02]  /*0250*/  ISETP.GE.U32.AND P0, PT, R0, 0x3, PT ;  /* 0x000000030000780c */ /* 0x000fe40003f06070 */
[----:B------:R-:W-:-:S11]  /*0260*/  LOP3.LUT R0, R14, 0x3, RZ, 0xc0, !PT ;  /* 0x000000030e007812 */ /* 0x000fd600078ec0ff */
.L_x_19:
[----:B0-2---:R-:W0:Y:S01]  /*0270*/  LDC R16, c[0x0][0x3b0] ;  /* 0x0000ec00ff107b82 */ /* 0x005e220000000800 */
[----:B-1----:R-:W1:Y:S01]  /*0280*/  LDCU.64 UR6, c[0x0][0x380] ;  /* 0x00007000ff0677ac */ /* 0x002e620008000a00 */
[----:B---34-:R-:W-:Y:S01]  /*0290*/  SHF.R.S32.HI R18, RZ, 0x1f, R15 ;  /* 0x0000001fff127819 */ /* 0x018fe2000001140f */
[----:B------:R-:W-:Y:S02]  /*02a0*/  HFMA2 R33, -RZ, RZ, 0, 0 ;  /* 0x00000000ff217431 */ /* 0x000fe400000001ff */
[----:B0-----:R-:W-:-:S05]  /*02b0*/  IMAD R16, R16, UR4, RZ ;  /* 0x0000000410107c24 */ /* 0x001fca000f8e02ff */
[----:B------:R-:W-:-:S04]  /*02c0*/  IADD3 R17, P1, PT, R16, R15, RZ ;  /* 0x0000000f10117210 */ /* 0x000fc80007f3e0ff */
[----:B------:R-:W-:Y:S02]  /*02d0*/  IADD3.X R18, PT, PT, RZ, R18, RZ, P1, !PT ;  /* 0x00000012ff127210 */ /* 0x000fe40000ffe4ff */
[----:B-1----:R-:W-:-:S04]  /*02e0*/  LEA R16, P1, R17, UR6, 0x2 ;  /* 0x0000000611107c11 */ /* 0x002fc8000f8210ff */
[----:B------:R-:W-:Y:S01]  /*02f0*/  LEA.HI.X R17, R17, UR7, R18, 0x2, P1 ;  /* 0x0000000711117c11 */ /* 0x000fe200088f1412 */
[----:B------:R-:W-:Y:S08]  /*0300*/  @!P0 BRA `(.L_x_2) ;  /* 0x0000000400688947 */ /* 0x000ff00003800000 */
[----:B------:R-:W-:Y:S01]  /*0310*/  MOV R35, RZ ;  /* 0x000000ff00237202 */ /* 0x000fe20000000f00 */
[----:B------:R-:W0:Y:S06]  /*0320*/  LDCU UR6, c[0x0][0x3c0] ;  /* 0x00007800ff0677ac */ /* 0x000e2c0008000800 */
.L_x_11:
[C---:B0-----:R-:W-:Y:S01]  /*0330*/  ISETP.GE.AND P1, PT, R35.reuse, UR6, PT ;  /* 0x0000000623007c0c */ /* 0x041fe2000bf26270 */
[----:B-12---:R-:W-:Y:S01]  /*0340*/  IMAD.WIDE.U32 R18, R35, 0x4, R16 ;  /* 0x0000000423127825 */ /* 0x006fe200078e0010 */
[----:B------:R-:W-:-:S04]  /*0350*/  IADD3 R21, PT, PT, R14, R35, RZ ;  /* 0x000000230e157210 */ /* 0x000fc80007ffe0ff */
[----:B------:R0:W5:Y:S01]  /*0360*/  LDG.E R38, desc[UR8][R18.64] ;  /* 0x0000000812267981 */ /* 0x000162000c1e1900 */
[----:B------:R-:W-:-:S05]  /*0370*/  IMAD.WIDE.U32 R20, R21, 0x4, R16 ;  /* 0x0000000415147825 */ /* 0x000fca00078e0010 */
[----:B------:R0:W5:Y:S01]  /*0380*/  LDG.E R40, desc[UR8][R20.64] ;  /* 0x0000000814287981 */ /* 0x000162000c1e1900 */
[----:B------:R-:W-:-:S04]  /*0390*/  IMAD.WIDE.U32 R22, R35, 0x4, R12 ;  /* 0x0000000423167825 */ /* 0x000fc800078e000c */
[----:B------:R-:W-:-:S04]  /*03a0*/  IMAD.WIDE.U32 R24, R35, 0x4, R10 ;  /* 0x0000000423187825 */ /* 0x000fc800078e000a */
[----:B------:R-:W-:-:S04]  /*03b0*/  IMAD.WIDE.U32 R26, R35, 0x4, R8 ;  /* 0x00000004231a7825 */ /* 0x000fc800078e0008 */
[----:B------:R-:W-:-:S04]  /*03c0*/  IMAD.WIDE.U32 R28, R35, 0x4, R4 ;  /* 0x00000004231c7825 */ /* 0x000fc800078e0004 */
[----:B------:R-:W-:-:S04]  /*03d0*/  IMAD.WIDE.U32 R30, R35, 0x4, R6 ;  /* 0x00000004231e7825 */ /* 0x000fc800078e0006 */
[----:B------:R-:W-:Y:S01]  /*03e0*/  IMAD.WIDE.U32 R32, R35, 0x4, R2 ;  /* 0x0000000423207825 */ /* 0x000fe200078e0002 */
[----:B0-----:R-:W-:Y:S06]  /*03f0*/  @!P1 BRA `(.L_x_3) ;  /* 0x0000000000189947 */ /* 0x001fec0003800000 */
[----:B------:R-:W-:-:S13]  /*0400*/  ISETP.GE.AND P1, PT, R35, UR5, PT ;  /* 0x0000000523007c0c */ /* 0x000fda000bf26270 */
[----:B------:R1:W5:Y:S04]  /*0410*/  @P1 LDG.E R34, desc[UR8][R30.64] ;  /* 0x000000081e221981 */ /* 0x000368000c1e1900 */
[----:B------:R1:W5:Y:S04]  /*0420*/  @P1 LDG.E R36, desc[UR8][R32.64] ;  /* 0x0000000820241981 */ /* 0x000368000c1e1900 */
[----:B------:R1:W5:Y:S04]  /*0430*/  @!P1 LDG.E R34, desc[UR8][R26.64] ;  /* 0x000000081a229981 */ /* 0x000368000c1e1900 */
[----:B------:R1:W5:Y:S01]  /*0440*/  @!P1 LDG.E R36, desc[UR8][R28.64] ;  /* 0x000000081c249981 */ /* 0x000362000c1e1900 */
[----:B------:R-:W-:Y:S05]  /*0450*/  BRA `(.L_x_4) ;  /* 0x0000000000087947 */ /* 0x000fea0003800000 */
.L_x_3:
[----:B------:R0:W5:Y:S04]  /*0460*/  LDG.E R34, desc[UR8][R22.64] ;  /* 0x0000000816227981 */ /* 0x000168000c1e1900 */
[----:B------:R0:W5:Y:S02]  /*0470*/  LDG.E R36, desc[UR8][R24.64] ;  /* 0x0000000818247981 */ /* 0x000164000c1e1900 */
.L_x_4:
[-C--:B-----5:R-:W-:Y:S01]  /*0480*/  FMUL R37, R40, R36.reuse ;  /* 0x0000002428257220 */ /* 0x0a0fe20000400000 */
[----:B------:R-:W-:-:S03]  /*0490*/  FMUL R39, R38, R36 ;  /* 0x0000002426277220 */ /* 0x000fc60000400000 */
[-C--:B------:R-:W-:Y:S01]  /*04a0*/  FFMA R37, R38, R34.reuse, -R37 ;  /* 0x0000002226257223 */ /* 0x080fe20000000825 */
[----:B------:R-:W-:Y:S01]  /*04b0*/  FFMA R39, R40, R34, R39 ;  /* 0x0000002228277223 */ /* 0x000fe20000000027 */
[----:B------:R-:W-:-:S03]  /*04c0*/  IADD3 R34, PT, PT, R35, 0x1, RZ ;  /* 0x0000000123227810 */ /* 0x000fc60007ffe0ff */
[----:B------:R2:W-:Y:S01]  /*04d0*/  STG.E desc[UR8][R18.64], R37 ;  /* 0x0000002512007986 */ /* 0x0005e2000c101908 */
[----:B------:R-:W-:-:S03]  /*04e0*/  ISETP.GE.AND P1, PT, R34, UR6, PT ;  /* 0x0000000622007c0c */ /* 0x000fc6000bf26270 */
[----:B------:R2:W-:Y:S04]  /*04f0*/  STG.E desc[UR8][R20.64], R39 ;  /* 0x0000002714007986 */ /* 0x0005e8000c101908 */
[----:B------:R2:W5:Y:S04]  /*0500*/  LDG.E R40, desc[UR8][R20.64+0x4] ;  /* 0x0000040814287981 */ /* 0x000568000c1e1900 */
[----:B------:R2:W5:Y:S02]  /*0510*/  LDG.E R38, desc[UR8][R18.64+0x4] ;  /* 0x0000040812267981 */ /* 0x000564000c1e1900 */
[----:B------:R-:W-:Y:S05]  /*0520*/  @!P1 BRA `(.L_x_5) ;  /* 0x0000000000189947 */ /* 0x000fea0003800000 */
[----:B------:R-:W-:-:S13]  /*0530*/  ISETP.GE.AND P1, PT, R34, UR5, PT ;  /* 0x0000000522007c0c */ /* 0x000fda000bf26270 */
[----:B------:R3:W5:Y:S04]  /*0540*/  @P1 LDG.E R34, desc[UR8][R30.64+0x4] ;  /* 0x000004081e221981 */ /* 0x000768000c1e1900 */
[----:B------:R3:W5:Y:S04]  /*0550*/  @P1 LDG.E R36, desc[UR8][R32.64+0x4] ;  /* 0x0000040820241981 */ /* 0x000768000c1e1900 */
[----:B------:R3:W5:Y:S04]  /*0560*/  @!P1 LDG.E R34, desc[UR8][R26.64+0x4] ;  /* 0x000004081a229981 */ /* 0x000768000c1e1900 */
[----:B------:R3:W5:Y:S01]  /*0570*/  @!P1 LDG.E R36, desc[UR8][R28.64+0x4] ;  /* 0x000004081c249981 */ /* 0x000762000c1e1900 */
[----:B------:R-:W-:Y:S05]  /*0580*/  BRA `(.L_x_6) ;  /* 0x0000000000087947 */ /* 0x000fea0003800000 */
.L_x_5:
[----:B------:R4:W5:Y:S04]  /*0590*/  LDG.E R34, desc[UR8][R22.64+0x4] ;  /* 0x0000040816227981 */ /* 0x000968000c1e1900 */
[----:B------:R4:W5:Y:S02]  /*05a0*/  LDG.E R36, desc[UR8][R24.64+0x4] ;  /* 0x0000040818247981 */ /* 0x000964000c1e1900 */
.L_x_6:
[-C--:B--2--5:R-:W-:Y:S01]  /*05b0*/  FMUL R37, R40, R36.reuse ;  /* 0x0000002428257220 */ /* 0x0a4fe20000400000 */
        /* <DEDUP_REMOVED lines=16> */
.L_x_7:
[----:B------:R0:W5:Y:S04]  /*06c0*/  LDG.E R34, desc[UR8][R22.64+0x8] ;  /* 0x0000080816227981 */ /* 0x000168000c1e1900 */
[----:B------:R0:W5:Y:S02]  /*06d0*/  LDG.E R36, desc[UR8][R24.64+0x8] ;  /* 0x0000080818247981 */ /* 0x000164000c1e1900 */
.L_x_8:
        /* <DEDUP_REMOVED lines=12> */
[----:B0---4-:R0:W5:Y:S04]  /*07a0*/  @P1 LDG.E R22, desc[UR8][R30.64+0xc] ;  /* 0x00000c081e161981 */ /* 0x011168000c1e1900 */
[----:B------:R0:W5:Y:S04]  /*07b0*/  @P1 LDG.E R24, desc[UR8][R32.64+0xc] ;  /* 0x00000c0820181981 */ /* 0x000168000c1e1900 */
[----:B------:R0:W5:Y:S04]  /*07c0*/  @!P1 LDG.E R22, desc[UR8][R26.64+0xc] ;  /* 0x00000c081a169981 */ /* 0x000168000c1e1900 */
[----:B------:R0:W5:Y:S01]  /*07d0*/  @!P1 LDG.E R24, desc[UR8][R28.64+0xc] ;  /* 0x00000c081c189981 */ /* 0x000162000c1e1900 */
[----:B------:R-:W-:Y:S05]  /*07e0*/  BRA `(.L_x_10) ;  /* 0x0000000000087947 */ /* 0x000fea0003800000 */
.L_x_9:
[----:B0---4-:R4:W5:Y:S04]  /*07f0*/  LDG.E R22, desc[UR8][R22.64+0xc] ;  /* 0x00000c0816167981 */ /* 0x011968000c1e1900 */
[----:B------:R4:W5:Y:S02]  /*0800*/  LDG.E R24, desc[UR8][R24.64+0xc] ;  /* 0x00000c0818187981 */ /* 0x000964000c1e1900 */
.L_x_10:
[----:B------:R-:W-:Y:S01]  /*0810*/  IADD3 R35, PT, PT, R35, 0x4, RZ ;  /* 0x0000000423237810 */ /* 0x000fe20007ffe0ff */
[-C--:B----45:R-:W-:Y:S01]  /*0820*/  FMUL R23, R38, R24.reuse ;  /* 0x0000001826177220 */ /* 0x0b0fe20000400000 */
[----:B01-3--:R-:W-:Y:S01]  /*0830*/  LOP3.LUT R33, R14, 0x3ffffffc, RZ, 0xc0, !PT ;  /* 0x3ffffffc0e217812 */ /* 0x00bfe200078ec0ff */
[C---:B------:R-:W-:Y:S02]  /*0840*/  FMUL R25, R36.reuse, R24 ;  /* 0x0000001824197220 */ /* 0x040fe40000400000 */
[-C--:B------:R-:W-:Y:S01]  /*0850*/  FFMA R23, R36, R22.reuse, -R23 ;  /* 0x0000001624177223 */ /* 0x080fe20000000817 */
[----:B------:R-:W-:Y:S01]  /*0860*/  ISETP.NE.AND P1, PT, R35, R33, PT ;  /* 0x000000212300720c */ /* 0x000fe20003f25270 */
[----:B------:R-:W-:-:S03]  /*0870*/  FFMA R25, R38, R22, R25 ;  /* 0x0000001626197223 */ /* 0x000fc60000000019 */
[----:B------:R1:W-:Y:S04]  /*0880*/  STG.E desc[UR8][R18.64+0xc], R23 ;  /* 0x00000c1712007986 */ /* 0x0003e8000c101908 */
[----:B------:R1:W-:Y:S05]  /*0890*/  STG.E desc[UR8][R20.64+0xc], R25 ;  /* 0x00000c1914007986 */ /* 0x0003ea000c101908 */
[----:B------:R-:W-:Y:S05]  /*08a0*/  @P1 BRA `(.L_x_11) ;  /* 0xfffffff800a01947 */ /* 0x000fea000383ffff */
.L_x_2:
[----:B------:R-:W-:-:S13]  /*08b0*/  ISETP.NE.AND P1, PT, R0, RZ, PT ;  /* 0x000000ff0000720c */ /* 0x000fda0003f25270 */
[----:B------:R-:W-:Y:S05]  /*08c0*/  @!P1 BRA `(.L_x_12) ;  /* 0x0000000400249947 */ /* 0x000fea0003800000 */
[----:B------:R-:W0:Y:S01]  /*08d0*/  LDCU UR6, c[0x0][0x3c0] ;  /* 0x00007800ff0677ac */ /* 0x000e220008000800 */
[----:B------:R-:W-:Y:S01]  /*08e0*/  IADD3 R31, PT, PT, R14, R33, RZ ;  /* 0x000000210e1f7210 */ /* 0x000fe20007ffe0ff */
[----:B-12---:R-:W-:-:S04]  /*08f0*/  IMAD.WIDE.U32 R18, R33, 0x4, R16 ;  /* 0x0000000421127825 */ /* 0x006fc800078e0010 */
[----:B------:R-:W-:Y:S01]  /*0900*/  IMAD.WIDE.U32 R30, R31, 0x4, R16 ;  /* 0x000000041f1e7825 */ /* 0x000fe200078e0010 */
[----:B------:R1:W5:Y:S04]  /*0910*/  LDG.E R36, desc[UR8][R18.64] ;  /* 0x0000000812247981 */ /* 0x000368000c1e1900 */
[----:B------:R1:W5:Y:S01]  /*0920*/  LDG.E R38, desc[UR8][R30.64] ;  /* 0x000000081e267981 */ /* 0x000362000c1e1900 */
[----:B------:R-:W-:-:S04]  /*0930*/  IMAD.WIDE.U32 R16, R33, 0x4, R12 ;  /* 0x0000000421107825 */ /* 0x000fc800078e000c */
[C---:B------:R-:W-:Y:S01]  /*0940*/  IMAD.WIDE.U32 R20, R33.reuse, 0x4, R10 ;  /* 0x0000000421147825 */ /* 0x040fe200078e000a */
[----:B0-----:R-:W-:-:S03]  /*0950*/  ISETP.GE.AND P1, PT, R33, UR6, PT ;  /* 0x0000000621007c0c */ /* 0x001fc6000bf26270 */
[----:B------:R-:W-:-:S04]  /*0960*/  IMAD.WIDE.U32 R22, R33, 0x4, R8 ;  /* 0x0000000421167825 */ /* 0x000fc800078e0008 */
[----:B------:R-:W-:-:S04]  /*0970*/  IMAD.WIDE.U32 R24, R33, 0x4, R4 ;  /* 0x0000000421187825 */ /* 0x000fc800078e0004 */
[----:B------:R-:W-:-:S04]  /*0980*/  IMAD.WIDE.U32 R26, R33, 0x4, R6 ;  /* 0x00000004211a7825 */ /* 0x000fc800078e0006 */
[----:B------:R-:W-:Y:S01]  /*0990*/  IMAD.WIDE.U32 R28, R33, 0x4, R2 ;  /* 0x00000004211c7825 */ /* 0x000fe200078e0002 */
[----:B-1----:R-:W-:Y:S06]  /*09a0*/  @!P1 BRA `(.L_x_13) ;  /* 0x0000000000189947 */ /* 0x002fec0003800000 */
[----:B------:R-:W-:-:S13]  /*09b0*/  ISETP.GE.AND P1, PT, R33, UR5, PT ;  /* 0x0000000521007c0c */ /* 0x000fda000bf26270 */
[----:B------:R1:W5:Y:S04]  /*09c0*/  @P1 LDG.E R32, desc[UR8][R26.64] ;  /* 0x000000081a201981 */ /* 0x000368000c1e1900 */
[----:B------:R1:W5:Y:S04]  /*09d0*/  @P1 LDG.E R34, desc[UR8][R28.64] ;  /* 0x000000081c221981 */ /* 0x000368000c1e1900 */
[----:B------:R1:W5:Y:S04]  /*09e0*/  @!P1 LDG.E R32, desc[UR8][R22.64] ;  /* 0x0000000816209981 */ /* 0x000368000c1e1900 */
[----:B------:R1:W5:Y:S01]  /*09f0*/  @!P1 LDG.E R34, desc[UR8][R24.64] ;  /* 0x0000000818229981 */ /* 0x000362000c1e1900 */
[----:B------:R-:W-:Y:S05]  /*0a00*/  BRA `(.L_x_14) ;  /* 0x0000000000087947 */ /* 0x000fea0003800000 */
.L_x_13:
[----:B------:R0:W5:Y:S04]  /*0a10*/  LDG.E R32, desc[UR8][R16.64] ;  /* 0x0000000810207981 */ /* 0x000168000c1e1900 */
[----:B------:R0:W5:Y:S02]  /*0a20*/  LDG.E R34, desc[UR8][R20.64] ;  /* 0x0000000814227981 */ /* 0x000164000c1e1900 */
.L_x_14:
[----:B------:R-:W-:Y:S01]  /*0a30*/  ISETP.NE.AND P1, PT, R0, 0x1, PT ;  /* 0x000000010000780c */ /* 0x000fe20003f25270 */
[-C--:B-----5:R-:W-:Y:S01]  /*0a40*/  FMUL R35, R38, R34.reuse ;  /* 0x0000002226237220 */ /* 0x0a0fe20000400000 */
[----:B------:R-:W-:-:S03]  /*0a50*/  FMUL R37, R36, R34 ;  /* 0x0000002224257220 */ /* 0x000fc60000400000 */
[-C--:B------:R-:W-:Y:S01]  /*0a60*/  FFMA R35, R36, R32.reuse, -R35 ;  /* 0x0000002024237223 */ /* 0x080fe20000000823 */
[----:B------:R-:W-:-:S04]  /*0a70*/  FFMA R37, R38, R32, R37 ;  /* 0x0000002026257223 */ /* 0x000fc80000000025 */
[----:B------:R3:W-:Y:S04]  /*0a80*/  STG.E desc[UR8][R18.64], R35 ;  /* 0x0000002312007986 */ /* 0x0007e8000c101908 */
[----:B------:R3:W-:Y:S01]  /*0a90*/  STG.E desc[UR8][R30.64], R37 ;  /* 0x000000251e007986 */ /* 0x0007e2000c101908 */
[----:B------:R-:W-:Y:S05]  /*0aa0*/  @!P1 BRA `(.L_x_12) ;  /* 0x0000000000ac9947 */ /* 0x000fea0003800000 */
[----:B---3--:R-:W-:Y:S01]  /*0ab0*/  LEA R30, P1, R14, R18, 0x2 ;  /* 0x000000120e1e7211 */ /* 0x008fe200078210ff */
[----:B------:R2:W5:Y:S01]  /*0ac0*/  LDG.E R34, desc[UR8][R18.64+0x4] ;  /* 0x0000040812227981 */ /* 0x000562000c1e1900 */
[----:B------:R-:W-:Y:S02]  /*0ad0*/  IADD3 R0, PT, PT, R33, 0x1, RZ ;  /* 0x0000000121007810 */ /* 0x000fe40007ffe0ff */
[----:B------:R-:W-:Y:S02]  /*0ae0*/  IADD3.X R31, PT, PT, RZ, R19, RZ, P1, !PT ;  /* 0x00000013ff1f7210 */ /* 0x000fe40000ffe4ff */
[----:B------:R-:W-:-:S03]  /*0af0*/  ISETP.GE.AND P1, PT, R0, UR6, PT ;  /* 0x0000000600007c0c */ /* 0x000fc6000bf26270 */
[----:B------:R2:W5:Y:S10]  /*0b00*/  LDG.E R36, desc[UR8][R30.64+0x4] ;  /* 0x000004081e247981 */ /* 0x000574000c1e1900 */
[----:B--2---:R-:W-:Y:S05]  /*0b10*/  @!P1 BRA `(.L_x_15) ;  /* 0x0000000000189947 */ /* 0x004fea0003800000 */
[----:B------:R-:W-:-:S13]  /*0b20*/  ISETP.GE.AND P1, PT, R0, UR5, PT ;  /* 0x0000000500007c0c */ /* 0x000fda000bf26270 */
[----:B------:R3:W5:Y:S04]  /*0b30*/  @P1 LDG.E R0, desc[UR8][R26.64+0x4] ;  /* 0x000004081a001981 */ /* 0x000768000c1e1900 */
[----:B------:R3:W5:Y:S04]  /*0b40*/  @P1 LDG.E R32, desc[UR8][R28.64+0x4] ;  /* 0x000004081c201981 */ /* 0x000768000c1e1900 */
[----:B------:R3:W5:Y:S04]  /*0b50*/  @!P1 LDG.E R0, desc[UR8][R22.64+0x4] ;  /* 0x0000040816009981 */ /* 0x000768000c1e1900 */
[----:B------:R3:W5:Y:S01]  /*0b60*/  @!P1 LDG.E R32, desc[UR8][R24.64+0x4] ;  /* 0x0000040818209981 */ /* 0x000762000c1e1900 */
[----:B------:R-:W-:Y:S05]  /*0b70*/  BRA `(.L_x_16) ;  /* 0x0000000000087947 */ /* 0x000fea0003800000 */
.L_x_15:
[----:B------:R2:W5:Y:S04]  /*0b80*/  LDG.E R0, desc[UR8][R16.64+0x4] ;  /* 0x0000040810007981 */ /* 0x000568000c1e1900 */
[----:B------:R2:W5:Y:S02]  /*0b90*/  LDG.E R32, desc[UR8][R20.64+0x4] ;  /* 0x0000040814207981 */ /* 0x000564000c1e1900 */
.L_x_16:
[-C--:B-----5:R-:W-:Y:S01]  /*0ba0*/  FMUL R35, R36, R32.reuse ;  /* 0x0000002024237220 */ /* 0x0a0fe20000400000 */
[----:B------:R-:W-:-:S03]  /*0bb0*/  FMUL R37, R34, R32 ;  /* 0x0000002022257220 */ /* 0x000fc60000400000 */
[-C--:B------:R-:W-:Y:S01]  /*0bc0*/  FFMA R35, R34, R0.reuse, -R35 ;  /* 0x0000000022237223 */ /* 0x080fe20000000823 */
[----:B------:R-:W-:Y:S01]  /*0bd0*/  FFMA R37, R36, R0, R37 ;  /* 0x0000000024257223 */ /* 0x000fe20000000025 */
[----:B------:R-:W-:-:S03]  /*0be0*/  LOP3.LUT R0, R14, 0x3, RZ, 0xc0, !PT ;  /* 0x000000030e007812 */ /* 0x000fc600078ec0ff */
[----:B------:R4:W-:Y:S01]  /*0bf0*/  STG.E desc[UR8][R18.64+0x4], R35 ;  /* 0x0000042312007986 */ /* 0x0009e2000c101908 */
[----:B------:R-:W-:-:S03]  /*0c00*/  ISETP.NE.AND P1, PT, R0, 0x2, PT ;  /* 0x000000020000780c */ /* 0x000fc60003f25270 */
[----:B------:R4:W-:Y:S10]  /*0c10*/  STG.E desc[UR8][R30.64+0x4], R37 ;  /* 0x000004251e007986 */ /* 0x0009f4000c101908 */
[----:B------:R-:W-:Y:S05]  /*0c20*/  @!P1 BRA `(.L_x_12) ;  /* 0x00000000004c9947 */ /* 0x000fea0003800000 */
[----:B------:R-:W-:Y:S01]  /*0c30*/  IADD3 R33, PT, PT, R33, 0x2, RZ ;  /* 0x0000000221217810 */ /* 0x000fe20007ffe0ff */
[----:B------:R0:W5:Y:S03]  /*0c40*/  LDG.E R32, desc[UR8][R18.64+0x8] ;  /* 0x0000080812207981 */ /* 0x000166000c1e1900 */
[----:B------:R-:W-:Y:S01]  /*0c50*/  ISETP.GE.AND P1, PT, R33, UR6, PT ;  /* 0x0000000621007c0c */ /* 0x000fe2000bf26270 */
[----:B------:R0:W5:-:S12]  /*0c60*/  LDG.E R34, desc[UR8][R30.64+0x8] ;  /* 0x000008081e227981 */ /* 0x000158000c1e1900 */
[----:B0-----:R-:W-:Y:S05]  /*0c70*/  @!P1 BRA `(.L_x_17) ;  /* 0x0000000000189947 */ /* 0x001fea0003800000 */
[----:B------:R-:W-:-:S13]  /*0c80*/  ISETP.GE.AND P1, PT, R33, UR5, PT ;  /* 0x0000000521007c0c */ /* 0x000fda000bf26270 */
[----:B--2---:R2:W5:Y:S04]  /*0c90*/  @P1 LDG.E R16, desc[UR8][R26.64+0x8] ;  /* 0x000008081a101981 */ /* 0x004568000c1e1900 */
[----:B------:R2:W5:Y:S04]  /*0ca0*/  @P1 LDG.E R20, desc[UR8][R28.64+0x8] ;  /* 0x000008081c141981 */ /* 0x000568000c1e1900 */
[----:B------:R2:W5:Y:S04]  /*0cb0*/  @!P1 LDG.E R16, desc[UR8][R22.64+0x8] ;  /* 0x0000080816109981 */ /* 0x000568000c1e1900 */
[----:B------:R2:W5:Y:S01]  /*0cc0*/  @!P1 LDG.E R20, desc[UR8][R24.64+0x8] ;  /* 0x0000080818149981 */ /* 0x000562000c1e1900 */
[----:B------:R-:W-:Y:S05]  /*0cd0*/  BRA `(.L_x_18) ;  /* 0x0000000000087947 */ /* 0x000fea0003800000 */
.L_x_17:
[----:B--2---:R0:W5:Y:S04]  /*0ce0*/  LDG.E R16, desc[UR8][R16.64+0x8] ;  /* 0x0000080810107981 */ /* 0x004168000c1e1900 */
[----:B------:R0:W5:Y:S02]  /*0cf0*/  LDG.E R20, desc[UR8][R20.64+0x8] ;  /* 0x0000080814147981 */ /* 0x000164000c1e1900 */
.L_x_18:
[-C--:B0----5:R-:W-:Y:S01]  /*0d00*/  FMUL R17, R34, R20.reuse ;  /* 0x0000001422117220 */ /* 0x0a1fe20000400000 */
[----:B------:R-:W-:-:S03]  /*0d10*/  FMUL R21, R32, R20 ;  /* 0x0000001420157220 */ /* 0x000fc60000400000 */
[-C--:B------:R-:W-:Y:S01]  /*0d20*/  FFMA R17, R32, R16.reuse, -R17 ;  /* 0x0000001020117223 */ /* 0x080fe20000000811 */
[----:B------:R-:W-:-:S04]  /*0d30*/  FFMA R21, R34, R16, R21 ;  /* 0x0000001022157223 */ /* 0x000fc80000000015 */
[----:B------:R0:W-:Y:S04]  /*0d40*/  STG.E desc[UR8][R18.64+0x8], R17 ;  /* 0x0000081112007986 */ /* 0x0001e8000c101908 */
[----:B------:R0:W-:Y:S02]  /*0d50*/  STG.E desc[UR8][R30.64+0x8], R21 ;  /* 0x000008151e007986 */ /* 0x0001e4000c101908 */
.L_x_12:
[----:B------:R-:W5:Y:S01]  /*0d60*/  LDCU UR6, c[0x0][0x3a8] ;  /* 0x00007500ff0677ac */ /* 0x000f620008000800 */
[----:B------:R-:W-:-:S04]  /*0d70*/  UIADD3 UR4, UPT, UPT, UR4, 0x1, URZ ;  /* 0x0000000104047890 */ /* 0x000fc8000fffe0ff */
[----:B-----5:R-:W-:-:S09]  /*0d80*/  UISETP.NE.AND UP0, UPT, UR4, UR6, UPT ;  /* 0x000000060400728c */ /* 0x020fd2000bf05270 */
[----:B------:R-:W-:Y:S05]  /*0d90*/  BRA.U !UP0, `(.L_x_0) ;  /* 0x0000000908e07547 */ /* 0x000fea000b800000 */
[----:B------:R-:W-:Y:S05]  /*0da0*/  BRA `(.L_x_19) ;  /* 0xfffffff400307947 */ /* 0x000fea000383ffff */
.L_x_1:
[----:B------:R-:W-:Y:S01]  /*0db0*/  LOP3.LUT R0, R14, 0x3, RZ, 0xc0, !PT ;  /* 0x000000030e007812 */ /* 0x000fe200078ec0ff */
[----:B------:R-:W-:-:S06]  /*0dc0*/  UMOV UR4, URZ ;  /* 0x000000ff00047c82 */ /* 0x000fcc0008000000 */
.L_x_37:
[----:B01-3--:R-:W0:Y:S01]  /*0dd0*/  LDC R16, c[0x0][0x3b0] ;  /* 0x0000ec00ff107b82 */ /* 0x00be220000000800 */
[----:B------:R-:W1:Y:S01]  /*0de0*/  LDCU.64 UR6, c[0x0][0x380] ;  /* 0x00007000ff0677ac */ /* 0x000e620008000a00 */
[----:B--2-4-:R-:W-:Y:S01]  /*0df0*/  IADD3 R19, PT, PT, R14, -0x1, RZ ;  /* 0xffffffff0e137810 */ /* 0x014fe20007ffe0ff */
[----:B------:R-:W-:Y:S01]  /*0e00*/  HFMA2 R33, -RZ, RZ, 0, 0 ;  /* 0x00000000ff217431 */ /* 0x000fe200000001ff */
[----:B------:R-:W-:Y:S01]  /*0e10*/  SHF.R.S32.HI R18, RZ, 0x1f, R15 ;  /* 0x0000001fff127819 */ /* 0x000fe2000001140f */
[----:B------:R-:W2:Y:S01]  /*0e20*/  LDCU UR10, c[0x0][0x3a8] ;  /* 0x00007500ff0a77ac */ /* 0x000ea20008000800 */
[----:B------:R-:W-:Y:S01]  /*0e30*/  ISETP.GE.U32.AND P1, PT, R19, 0x3, PT ;  /* 0x000000031300780c */ /* 0x000fe20003f26070 */
[----:B0-----:R-:W-:Y:S01]  /*0e40*/  IMAD R16, R16, UR4, RZ ;  /* 0x0000000410107c24 */ /* 0x001fe2000f8e02ff */
[----:B------:R-:W-:-:S04]  /*0e50*/  UIADD3 UR4, UPT, UPT, UR4, 0x1, URZ ;  /* 0x0000000104047890 */ /* 0x000fc8000fffe0ff */
[----:B------:R-:W-:Y:S01]  /*0e60*/  IADD3 R17, P0, PT, R16, R15, RZ ;  /* 0x0000000f10117210 */ /* 0x000fe20007f1e0ff */
[----:B--2---:R-:W-:-:S03]  /*0e70*/  UISETP.NE.AND UP0, UPT, UR4, UR10, UPT ;  /* 0x0000000a0400728c */ /* 0x004fc6000bf05270 */
[----:B------:R-:W-:Y:S02]  /*0e80*/  IADD3.X R18, PT, PT, RZ, R18, RZ, P0, !PT ;  /* 0x00000012ff127210 */ /* 0x000fe400007fe4ff */
[----:B-1----:R-:W-:-:S04]  /*0e90*/  LEA R16, P0, R17, UR6, 0x2 ;  /* 0x0000000611107c11 */ /* 0x002fc8000f8010ff */
[----:B------:R-:W-:Y:S01]  /*0ea0*/  LEA.HI.X R17, R17, UR7, R18, 0x2, P0 ;  /* 0x0000000711117c11 */ /* 0x000fe200080f1412 */
[----:B------:R-:W-:Y:S08]  /*0eb0*/  @!P1 BRA `(.L_x_20) ;  /* 0x0000000400689947 */ /* 0x000ff00003800000 */
[----:B------:R-:W-:Y:S01]  /*0ec0*/  MOV R35, RZ ;  /* 0x000000ff00237202 */ /* 0x000fe20000000f00 */
[----:B------:R-:W0:Y:S06]  /*0ed0*/  LDCU UR6, c[0x0][0x3c0] ;  /* 0x00007800ff0677ac */ /* 0x000e2c0008000800 */
.L_x_29:
        /* <DEDUP_REMOVED lines=19> */
.L_x_21:
[----:B------:R1:W5:Y:S04]  /*1010*/  LDG.E R34, desc[UR8][R22.64] ;  /* 0x0000000816227981 */ /* 0x000368000c1e1900 */
[----:B------:R1:W5:Y:S02]  /*1020*/  LDG.E R36, desc[UR8][R24.64] ;  /* 0x0000000818247981 */ /* 0x000364000c1e1900 */
.L_x_22:
[-C--:B-----5:R-:W-:Y:S01]  /*1030*/  FMUL R37, R40, R36.reuse ;  /* 0x0000002428257220 */ /* 0x0a0fe20000400000 */
[----:B------:R-:W-:-:S03]  /*1040*/  FMUL R39, R38, R36 ;  /* 0x0000002426277220 */ /* 0x000fc60000400000 */
[-C--:B------:R-:W-:Y:S01]  /*1050*/  FFMA R37, R38, R34.reuse, R37 ;  /* 0x0000002226257223 */ /* 0x080fe20000000025 */
[----:B------:R-:W-:Y:S01]  /*1060*/  FFMA R39, R40, R34, -R39 ;  /* 0x0000002228277223 */ /* 0x000fe20000000827 */
        /* <DEDUP_REMOVED lines=13> */
.L_x_23:
[----:B------:R3:W5:Y:S04]  /*1140*/  LDG.E R34, desc[UR8][R22.64+0x4] ;  /* 0x0000040816227981 */ /* 0x000768000c1e1900 */
[----:B------:R3:W5:Y:S02]  /*1150*/  LDG.E R36, desc[UR8][R24.64+0x4] ;  /* 0x0000040818247981 */ /* 0x000764000c1e1900 */
.L_x_24:
[-C--:B--2--5:R-:W-:Y:S01]  /*1160*/  FMUL R37, R40, R36.reuse ;  /* 0x0000002428257220 */ /* 0x0a4fe20000400000 */
        /* <DEDUP_REMOVED lines=16> */
.L_x_25:
[----:B------:R0:W5:Y:S04]  /*1270*/  LDG.E R34, desc[UR8][R22.64+0x8] ;  /* 0x0000080816227981 */ /* 0x000168000c1e1900 */
[----:B------:R0:W5:Y:S02]  /*1280*/  LDG.E R36, desc[UR8][R24.64+0x8] ;  /* 0x0000080818247981 */ /* 0x000164000c1e1900 */
.L_x_26:
        /* <DEDUP_REMOVED lines=12> */
[----:B01-3--:R1:W5:Y:S04]  /*1350*/  @P0 LDG.E R22, desc[UR8][R30.64+0xc] ;  /* 0x00000c081e160981 */ /* 0x00b368000c1e1900 */
[----:B------:R1:W5:Y:S04]  /*1360*/  @P0 LDG.E R24, desc[UR8][R32.64+0xc] ;  /* 0x00000c0820180981 */ /* 0x000368000c1e1900 */
[----:B------:R1:W5:Y:S04]  /*1370*/  @!P0 LDG.E R22, desc[UR8][R26.64+0xc] ;  /* 0x00000c081a168981 */ /* 0x000368000c1e1900 */
[----:B------:R1:W5:Y:S01]  /*1380*/  @!P0 LDG.E R24, desc[UR8][R28.64+0xc] ;  /* 0x00000c081c188981 */ /* 0x000362000c1e1900 */
[----:B------:R-:W-:Y:S05]  /*1390*/  BRA `(.L_x_28) ;  /* 0x0000000000087947 */ /* 0x000fea0003800000 */
.L_x_27:
[----:B01-3--:R0:W5:Y:S04]  /*13a0*/  LDG.E R22, desc[UR8][R22.64+0xc] ;  /* 0x00000c0816167981 */ /* 0x00b168000c1e1900 */
[----:B------:R0:W5:Y:S02]  /*13b0*/  LDG.E R24, desc[UR8][R24.64+0xc] ;  /* 0x00000c0818187981 */ /* 0x000164000c1e1900 */
.L_x_28:
[----:B------:R-:W-:Y:S01]  /*13c0*/  IADD3 R35, PT, PT, R35, 0x4, RZ ;  /* 0x0000000423237810 */ /* 0x000fe20007ffe0ff */
[-C--:B0----5:R-:W-:Y:S01]  /*13d0*/  FMUL R23, R38, R24.reuse ;  /* 0x0000001826177220 */ /* 0x0a1fe20000400000 */
[----:B-1--4-:R-:W-:Y:S01]  /*13e0*/  LOP3.LUT R33, R14, 0x3ffffffc, RZ, 0xc0, !PT ;  /* 0x3ffffffc0e217812 */ /* 0x012fe200078ec0ff */
[C---:B------:R-:W-:Y:S02]  /*13f0*/  FMUL R25, R36.reuse, R24 ;  /* 0x0000001824197220 */ /* 0x040fe40000400000 */
[-C--:B------:R-:W-:Y:S01]  /*1400*/  FFMA R23, R36, R22.reuse, R23 ;  /* 0x0000001624177223 */ /* 0x080fe20000000017 */
[----:B------:R-:W-:Y:S01]  /*1410*/  ISETP.NE.AND P0, PT, R35, R33, PT ;  /* 0x000000212300720c */ /* 0x000fe20003f05270 */
[----:B------:R-:W-:-:S03]  /*1420*/  FFMA R25, R38, R22, -R25 ;  /* 0x0000001626197223 */ /* 0x000fc60000000819 */
[----:B------:R1:W-:Y:S04]  /*1430*/  STG.E desc[UR8][R18.64+0xc], R23 ;  /* 0x00000c1712007986 */ /* 0x0003e8000c101908 */
[----:B------:R1:W-:Y:S05]  /*1440*/  STG.E desc[UR8][R20.64+0xc], R25 ;  /* 0x00000c1914007986 */ /* 0x0003ea000c101908 */
[----:B------:R-:W-:Y:S05]  /*1450*/  @P0 BRA `(.L_x_29) ;  /* 0xfffffff800a00947 */ /* 0x000fea000383ffff */
.L_x_20:
        /* <DEDUP_REMOVED lines=22> */
.L_x_31:
[----:B------:R1:W5:Y:S04]  /*15c0*/  LDG.E R32, desc[UR8][R16.64] ;  /* 0x0000000810207981 */ /* 0x000368000c1e1900 */
[----:B------:R1:W5:Y:S02]  /*15d0*/  LDG.E R34, desc[UR8][R20.64] ;  /* 0x0000000814227981 */ /* 0x000364000c1e1900 */
.L_x_32:
[----:B------:R-:W-:Y:S01]  /*15e0*/  ISETP.NE.AND P0, PT, R0, 0x1, PT ;  /* 0x000000010000780c */ /* 0x000fe20003f05270 */
[-C--:B-----5:R-:W-:Y:S01]  /*15f0*/  FMUL R35, R38, R34.reuse ;  /* 0x0000002226237220 */ /* 0x0a0fe20000400000 */
[----:B------:R-:W-:-:S03]  /*1600*/  FMUL R37, R36, R34 ;  /* 0x0000002224257220 */ /* 0x000fc60000400000 */
[-C--:B------:R-:W-:Y:S01]  /*1610*/  FFMA R35, R36, R32.reuse, R35 ;  /* 0x0000002024237223 */ /* 0x080fe20000000023 */
[----:B------:R-:W-:-:S04]  /*1620*/  FFMA R37, R38, R32, -R37 ;  /* 0x0000002026257223 */ /* 0x000fc80000000825 */
        /* <DEDUP_REMOVED lines=16> */
.L_x_33:
[----:B------:R3:W5:Y:S04]  /*1730*/  LDG.E R0, desc[UR8][R16.64+0x4] ;  /* 0x0000040810007981 */ /* 0x000768000c1e1900 */
[----:B------:R3:W5:Y:S02]  /*1740*/  LDG.E R32, desc[UR8][R20.64+0x4] ;  /* 0x0000040814207981 */ /* 0x000764000c1e1900 */
.L_x_34:
[-C--:B-----5:R-:W-:Y:S01]  /*1750*/  FMUL R35, R36, R32.reuse ;  /* 0x0000002024237220 */ /* 0x0a0fe20000400000 */
[----:B------:R-:W-:-:S03]  /*1760*/  FMUL R37, R34, R32 ;  /* 0x0000002022257220 */ /* 0x000fc60000400000 */
[-C--:B------:R-:W-:Y:S01]  /*1770*/  FFMA R35, R34, R0.reuse, R35 ;  /* 0x0000000022237223 */ /* 0x080fe20000000023 */
[----:B------:R-:W-:Y:S01]  /*1780*/  FFMA R37, R36, R0, -R37 ;  /* 0x0000000024257223 */ /* 0x000fe20000000825 */
        /* <DEDUP_REMOVED lines=11> */
[----:B-1-3--:R0:W5:Y:S04]  /*1840*/  @P0 LDG.E R16, desc[UR8][R26.64+0x8] ;  /* 0x000008081a100981 */ /* 0x00a168000c1e1900 */
[----:B------:R0:W5:Y:S04]  /*1850*/  @P0 LDG.E R20, desc[UR8][R28.64+0x8] ;  /* 0x000008081c140981 */ /* 0x000168000c1e1900 */
[----:B------:R0:W5:Y:S04]  /*1860*/  @!P0 LDG.E R16, desc[UR8][R22.64+0x8] ;  /* 0x0000080816108981 */ /* 0x000168000c1e1900 */
[----:B------:R0:W5:Y:S01]  /*1870*/  @!P0 LDG.E R20, desc[UR8][R24.64+0x8] ;  /* 0x0000080818148981 */ /* 0x000162000c1e1900 */
[----:B------:R-:W-:Y:S05]  /*1880*/  BRA `(.L_x_36) ;  /* 0x0000000000087947 */ /* 0x000fea0003800000 */
.L_x_35:
[----:B-1-3--:R1:W5:Y:S04]  /*1890*/  LDG.E R16, desc[UR8][R16.64+0x8] ;  /* 0x0000080810107981 */ /* 0x00a368000c1e1900 */
[----:B------:R1:W5:Y:S02]  /*18a0*/  LDG.E R20, desc[UR8][R20.64+0x8] ;  /* 0x0000080814147981 */ /* 0x000364000c1e1900 */
.L_x_36:
[-C--:B-1---5:R-:W-:Y:S01]  /*18b0*/  FMUL R17, R34, R20.reuse ;  /* 0x0000001422117220 */ /* 0x0a2fe20000400000 */
[----:B------:R-:W-:-:S03]  /*18c0*/  FMUL R21, R32, R20 ;  /* 0x0000001420157220 */ /* 0x000fc60000400000 */
[-C--:B------:R-:W-:Y:S01]  /*18d0*/  FFMA R17, R32, R16.reuse, R17 ;  /* 0x0000001020117223 */ /* 0x080fe20000000011 */
[----:B------:R-:W-:-:S04]  /*18e0*/  FFMA R21, R34, R16, -R21 ;  /* 0x0000001022157223 */ /* 0x000fc80000000815 */
[----:B------:R1:W-:Y:S04]  /*18f0*/  STG.E desc[UR8][R18.64+0x8], R17 ;  /* 0x0000081112007986 */ /* 0x0003e8000c101908 */
[----:B------:R1:W-:Y:S02]  /*1900*/  STG.E desc[UR8][R30.64+0x8], R21 ;  /* 0x000008151e007986 */ /* 0x0003e4000c101908 */
.L_x_30:
[----:B------:R-:W-:Y:S05]  /*1910*/  BRA.U UP0, `(.L_x_37) ;  /* 0xfffffff5002c7547 */ /* 0x000fea000b83ffff */
.L_x_0:
[----:B0123--:R-:W0:Y:S08]  /*1920*/  LDC R16, c[0x0][0x3b0] ;  /* 0x0000ec00ff107b82 */ /* 0x00fe300000000800 */
[----:B------:R-:W1:Y:S01]  /*1930*/  LDC R0, c[0x0][0x3ac] ;  /* 0x0000eb00ff007b82 */ /* 0x000e620000000800 */
[----:B0-----:R-:W-:-:S04]  /*1940*/  ISETP.GE.AND P0, PT, R16, 0x2, PT ;  /* 0x000000021000780c */ /* 0x001fc80003f06270 */
[----:B-1----:R-:W-:-:S13]  /*1950*/  ISETP.LT.OR P0, PT, R0, 0x1, !P0 ;  /* 0x000000010000780c */ /* 0x002fda0004701670 */
[----:B------:R-:W-:Y:S05]  /*1960*/  @P0 EXIT ;  /* 0x000000000000094d */ /* 0x000fea0003800000 */
        /* <DEDUP_REMOVED lines=8> */
.L_x_56:
[----:B0-----:R-:W0:Y:S01]  /*19f0*/  LDC R16, c[0x0][0x3b0] ;  /* 0x0000ec00ff107b82 */ /* 0x001e220000000800 */
[----:B------:R-:W1:Y:S01]  /*1a00*/  LDCU.64 UR6, c[0x0][0x388] ;  /* 0x00007100ff0677ac */ /* 0x000e620008000a00 */
[----:B--2-4-:R-:W-:Y:S01]  /*1a10*/  SHF.R.S32.HI R18, RZ, 0x1f, R15 ;  /* 0x0000001fff127819 */ /* 0x014fe2000001140f */
        /* <DEDUP_REMOVED lines=9> */
.L_x_48:
        /* <DEDUP_REMOVED lines=19> */
.L_x_40:
[----:B------:R1:W5:Y:S04]  /*1be0*/  LDG.E R34, desc[UR8][R22.64] ;  /* 0x0000000816227981 */ /* 0x000368000c1e1900 */
[----:B------:R1:W5:Y:S02]  /*1bf0*/  LDG.E R36, desc[UR8][R24.64] ;  /* 0x0000000818247981 */ /* 0x000364000c1e1900 */
.L_x_41:
        /* <DEDUP_REMOVED lines=17> */
.L_x_42:
[----:B------:R3:W5:Y:S04]  /*1d10*/  LDG.E R34, desc[UR8][R22.64+0x4] ;  /* 0x0000040816227981 */ /* 0x000768000c1e1900 */
[----:B------:R3:W5:Y:S02]  /*1d20*/  LDG.E R36, desc[UR8][R24.64+0x4] ;  /* 0x0000040818247981 */ /* 0x000764000c1e1900 */
.L_x_43:
        /* <DEDUP_REMOVED lines=17> */
.L_x_44:
[----:B------:R0:W5:Y:S04]  /*1e40*/  LDG.E R34, desc[UR8][R22.64+0x8] ;  /* 0x0000080816227981 */ /* 0x000168000c1e1900 */
[----:B------:R0:W5:Y:S02]  /*1e50*/  LDG.E R36, desc[UR8][R24.64+0x8] ;  /* 0x0000080818247981 */ /* 0x000164000c1e1900 */
.L_x_45:
        /* <DEDUP_REMOVED lines=17> */
.L_x_46:
[----:B01-3--:R0:W5:Y:S04]  /*1f70*/  LDG.E R22, desc[UR8][R22.64+0xc] ;  /* 0x00000c0816167981 */ /* 0x00b168000c1e1900 */
[----:B------:R0:W5:Y:S02]  /*1f80*/  LDG.E R24, desc[UR8][R24.64+0xc] ;  /* 0x00000c0818187981 */ /* 0x000164000c1e1900 */
.L_x_47:
[----:B------:R-:W-:Y:S01]  /*1f90*/  IADD3 R35, PT, PT, R35, 0x4, RZ ;  /* 0x0000000423237810 */ /* 0x000fe20007ffe0ff */
[-C--:B0----5:R-:W-:Y:S01]  /*1fa0*/  FMUL R23, R38, R24.reuse ;  /* 0x0000001826177220 */ /* 0x0a1fe20000400000 */
[----:B-1--4-:R-:W-:Y:S01]  /*1fb0*/  LOP3.LUT R33, R14, 0x3ffffffc, RZ, 0xc0, !PT ;  /* 0x3ffffffc0e217812 */ /* 0x012fe200078ec0ff */
[C---:B------:R-:W-:Y:S02]  /*1fc0*/  FMUL R25, R36.reuse, R24 ;  /* 0x0000001824197220 */ /* 0x040fe40000400000 */
[-C--:B------:R-:W-:Y:S01]  /*1fd0*/  FFMA R23, R36, R22.reuse, -R23 ;  /* 0x0000001624177223 */ /* 0x080fe20000000817 */
[----:B------:R-:W-:Y:S01]  /*1fe0*/  ISETP.NE.AND P1, PT, R35, R33, PT ;  /* 0x000000212300720c */ /* 0x000fe20003f25270 */
[----:B------:R-:W-:-:S03]  /*1ff0*/  FFMA R25, R38, R22, R25 ;  /* 0x0000001626197223 */ /* 0x000fc60000000019 */
[----:B------:R1:W-:Y:S04]  /*2000*/  STG.E desc[UR8][R18.64+0xc], R23 ;  /* 0x00000c1712007986 */ /* 0x0003e8000c101908 */
[----:B------:R1:W-:Y:S05]  /*2010*/  STG.E desc[UR8][R20.64+0xc], R25 ;  /* 0x00000c1914007986 */ /* 0x0003ea000c101908 */
[----:B------:R-:W-:Y:S05]  /*2020*/  @P1 BRA `(.L_x_48) ;  /* 0xfffffff800a01947 */ /* 0x000fea000383ffff */
.L_x_39:
        /* <DEDUP_REMOVED lines=22> */
.L_x_50:
[----:B------:R1:W5:Y:S04]  /*2190*/  LDG.E R32, desc[UR8][R16.64] ;  /* 0x0000000810207981 */ /* 0x000368000c1e1900 */
[----:B------:R1:W5:Y:S02]  /*21a0*/  LDG.E R34, desc[UR8][R20.64] ;  /* 0x0000000814227981 */ /* 0x000364000c1e1900 */
.L_x_51:
        /* <DEDUP_REMOVED lines=21> */
.L_x_52:
[----:B------:R3:W5:Y:S04]  /*2300*/  LDG.E R32, desc[UR8][R16.64+0x4] ;  /* 0x0000040810207981 */ /* 0x000768000c1e1900 */
[----:B------:R3:W5:Y:S02]  /*2310*/  LDG.E R34, desc[UR8][R20.64+0x4] ;  /* 0x0000040814227981 */ /* 0x000764000c1e1900 */
.L_x_53:
        /* <DEDUP_REMOVED lines=19> */
.L_x_54:
[----:B-1-3--:R1:W5:Y:S04]  /*2450*/  LDG.E R16, desc[UR8][R16.64+0x8] ;  /* 0x0000080810107981 */ /* 0x00a368000c1e1900 */
[----:B------:R1:W5:Y:S02]  /*2460*/  LDG.E R20, desc[UR8][R20.64+0x8] ;  /* 0x0000080814147981 */ /* 0x000364000c1e1900 */
.L_x_55:
[-C--:B-1---5:R-:W-:Y:S01]  /*2470*/  FMUL R17, R34, R20.reuse ;  /* 0x0000001422117220 */ /* 0x0a2fe20000400000 */
[----:B------:R-:W-:-:S03]  /*2480*/  FMUL R21, R32, R20 ;  /* 0x0000001420157220 */ /* 0x000fc60000400000 */
[-C--:B------:R-:W-:Y:S01]  /*2490*/  FFMA R17, R32, R16.reuse, -R17 ;  /* 0x0000001020117223 */ /* 0x080fe20000000811 */
[----:B------:R-:W-:-:S04]  /*24a0*/  FFMA R21, R34, R16, R21 ;  /* 0x0000001022157223 */ /* 0x000fc80000000015 */
[----:B------:R1:W-:Y:S04]  /*24b0*/  STG.E desc[UR8][R18.64+0x8], R17 ;  /* 0x0000081112007986 */ /* 0x0003e8000c101908 */
[----:B------:R1:W-:Y:S02]  /*24c0*/  STG.E desc[UR8][R30.64+0x8], R21 ;  /* 0x000008151e007986 */ /* 0x0003e4000c101908 */
.L_x_49:
[----:B-1-3--:R-:W1:Y:S01]  /*24d0*/  LDC R16, c[0x0][0x3ac] ;  /* 0x0000eb00ff107b82 */ /* 0x00ae620000000800 */
[----:B------:R-:W-:-:S06]  /*24e0*/  UIADD3 UR4, UPT, UPT, UR4, 0x1, URZ ;  /* 0x0000000104047890 */ /* 0x000fcc000fffe0ff */
[----:B-1----:R-:W-:-:S13]  /*24f0*/  ISETP.NE.AND P1, PT, R16, UR4, PT ;  /* 0x0000000410007c0c */ /* 0x002fda000bf25270 */
[----:B------:R-:W-:Y:S05]  /*2500*/  @!P1 EXIT ;  /* 0x000000000000994d */ /* 0x000fea0003800000 */
[----:B------:R-:W-:Y:S05]  /*2510*/  BRA `(.L_x_56) ;  /* 0xfffffff400347947 */ /* 0x000fea000383ffff */
.L_x_38:
[----:B------:R-:W-:Y:S01]  /*2520*/  LOP3.LUT R0, R14, 0x3, RZ, 0xc0, !PT ;  /* 0x000000030e007812 */ /* 0x000fe200078ec0ff */
[----:B------:R-:W-:-:S06]  /*2530*/  UMOV UR4, URZ ;  /* 0x000000ff00047c82 */ /* 0x000fcc0008000000 */
.L_x_74:
[----:B012---:R-:W0:Y:S01]  /*2540*/  LDC R16, c[0x0][0x3b0] ;  /* 0x0000ec00ff107b82 */ /* 0x007e220000000800 */
[----:B------:R-:W1:Y:S01]  /*2550*/  LDCU.64 UR6, c[0x0][0x388] ;  /* 0x00007100ff0677ac */ /* 0x000e620008000a00 */
[----:B---34-:R-:W-:Y:S01]  /*2560*/  IADD3 R19, PT, PT, R14, -0x1, RZ ;  /* 0xffffffff0e137810 */ /* 0x018fe20007ffe0ff */
        /* <DEDUP_REMOVED lines=14> */
.L_x_66:
        /* <DEDUP_REMOVED lines=19> */
.L_x_58:
[----:B------:R0:W5:Y:S04]  /*2780*/  LDG.E R34, desc[UR8][R22.64] ;  /* 0x0000000816227981 */ /* 0x000168000c1e1900 */
[----:B------:R0:W5:Y:S02]  /*2790*/  LDG.E R36, desc[UR8][R24.64] ;  /* 0x0000000818247981 */ /* 0x000164000c1e1900 */
.L_x_59:
        /* <DEDUP_REMOVED lines=17> */
.L_x_60:
[----:B------:R4:W5:Y:S04]  /*28b0*/  LDG.E R34, desc[UR8][R22.64+0x4] ;  /* 0x0000040816227981 */ /* 0x000968000c1e1900 */
[----:B------:R4:W5:Y:S02]  /*28c0*/  LDG.E R36, desc[UR8][R24.64+0x4] ;  /* 0x0000040818247981 */ /* 0x000964000c1e1900 */
.L_x_61:
        /* <DEDUP_REMOVED lines=17> */
.L_x_62:
[----:B------:R0:W5:Y:S04]  /*29e0*/  LDG.E R34, desc[UR8][R22.64+0x8] ;  /* 0x0000080816227981 */ /* 0x000168000c1e1900 */
[----:B------:R0:W5:Y:S02]  /*29f0*/  LDG.E R36, desc[UR8][R24.64+0x8] ;  /* 0x0000080818247981 */ /* 0x000164000c1e1900 */
.L_x_63:
        /* <DEDUP_REMOVED lines=17> */
.L_x_64:
[----:B0---4-:R4:W5:Y:S04]  /*2b10*/  LDG.E R22, desc[UR8][R22.64+0xc] ;  /* 0x00000c0816167981 */ /* 0x011968000c1e1900 */
[----:B------:R4:W5:Y:S02]  /*2b20*/  LDG.E R24, desc[UR8][R24.64+0xc] ;  /* 0x00000c0818187981 */ /* 0x000964000c1e1900 */
.L_x_65:
[----:B------:R-:W-:Y:S01]  /*2b30*/  IADD3 R35, PT, PT, R35, 0x4, RZ ;  /* 0x0000000423237810 */ /* 0x000fe20007ffe0ff */
[-C--:B----45:R-:W-:Y:S01]  /*2b40*/  FMUL R23, R38, R24.reuse ;  /* 0x0000001826177220 */ /* 0x0b0fe20000400000 */
[----:B01-3--:R-:W-:Y:S01]  /*2b50*/  LOP3.LUT R33, R14, 0x3ffffffc, RZ, 0xc0, !PT ;  /* 0x3ffffffc0e217812 */ /* 0x00bfe200078ec0ff */
[C---:B------:R-:W-:Y:S02]  /*2b60*/  FMUL R25, R36.reuse, R24 ;  /* 0x0000001824197220 */ /* 0x040fe40000400000 */
[-C--:B------:R-:W-:Y:S01]  /*2b70*/  FFMA R23, R36, R22.reuse, R23 ;  /* 0x0000001624177223 */ /* 0x080fe20000000017 */
[----:B------:R-:W-:Y:S01]  /*2b80*/  ISETP.NE.AND P0, PT, R35, R33, PT ;  /* 0x000000212300720c */ /* 0x000fe20003f05270 */
[----:B------:R-:W-:-:S03]  /*2b90*/  FFMA R25, R38, R22, -R25 ;  /* 0x0000001626197223 */ /* 0x000fc60000000819 */
[----:B------:R1:W-:Y:S04]  /*2ba0*/  STG.E desc[UR8][R18.64+0xc], R23 ;  /* 0x00000c1712007986 */ /* 0x0003e8000c101908 */
[----:B------:R1:W-:Y:S05]  /*2bb0*/  STG.E desc[UR8][R20.64+0xc], R25 ;  /* 0x00000c1914007986 */ /* 0x0003ea000c101908 */
[----:B------:R-:W-:Y:S05]  /*2bc0*/  @P0 BRA `(.L_x_66) ;  /* 0xfffffff800a00947 */ /* 0x000fea000383ffff */
.L_x_57:
        /* <DEDUP_REMOVED lines=22> */
.L_x_68:
[----:B------:R1:W5:Y:S04]  /*2d30*/  LDG.E R32, desc[UR8][R16.64] ;  /* 0x0000000810207981 */ /* 0x000368000c1e1900 */
[----:B------:R1:W5:Y:S02]  /*2d40*/  LDG.E R34, desc[UR8][R20.64] ;  /* 0x0000000814227981 */ /* 0x000364000c1e1900 */
.L_x_69:
        /* <DEDUP_REMOVED lines=21> */
.L_x_70:
[----:B------:R2:W5:Y:S04]  /*2ea0*/  LDG.E R32, desc[UR8][R16.64+0x4] ;  /* 0x0000040810207981 */ /* 0x000568000c1e1900 */
[----:B------:R2:W5:Y:S02]  /*2eb0*/  LDG.E R34, desc[UR8][R20.64+0x4] ;  /* 0x0000040814227981 */ /* 0x000564000c1e1900 */
.L_x_71:
        /* <DEDUP_REMOVED lines=14> */
[----:B-12---:R0:W5:Y:S04]  /*2fa0*/  @P0 LDG.E R16, desc[UR8][R26.64+0x8] ;  /* 0x000008081a100981 */ /* 0x006168000c1e1900 */
[----:B------:R0:W5:Y:S04]  /*2fb0*/  @P0 LDG.E R20, desc[UR8][R28.64+0x8] ;  /* 0x000008081c140981 */ /* 0x000168000c1e1900 */
[----:B------:R0:W5:Y:S04]  /*2fc0*/  @!P0 LDG.E R16, desc[UR8][R22.64+0x8] ;  /* 0x0000080816108981 */ /* 0x000168000c1e1900 */
[----:B------:R0:W5:Y:S01]  /*2fd0*/  @!P0 LDG.E R20, desc[UR8][R24.64+0x8] ;  /* 0x0000080818148981 */ /* 0x000162000c1e1900 */
[----:B------:R-:W-:Y:S05]  /*2fe0*/  BRA `(.L_x_73) ;  /* 0x0000000000087947 */ /* 0x000fea0003800000 */
.L_x_72:
[----:B-12---:R1:W5:Y:S04]  /*2ff0*/  LDG.E R16, desc[UR8][R16.64+0x8] ;  /* 0x0000080810107981 */ /* 0x006368000c1e1900 */
[----:B------:R1:W5:Y:S02]  /*3000*/  LDG.E R20, desc[UR8][R20.64+0x8] ;  /* 0x0000080814147981 */ /* 0x000364000c1e1900 */
.L_x_73:
[-C--:B-1---5:R-:W-:Y:S01]  /*3010*/  FMUL R17, R34, R20.reuse ;  /* 0x0000001422117220 */ /* 0x0a2fe20000400000 */
[----:B------:R-:W-:-:S03]  /*3020*/  FMUL R21, R32, R20 ;  /* 0x0000001420157220 */ /* 0x000fc60000400000 */
[-C--:B------:R-:W-:Y:S01]  /*3030*/  FFMA R17, R32, R16.reuse, R17 ;  /* 0x0000001020117223 */ /* 0x080fe20000000011 */
[----:B------:R-:W-:-:S04]  /*3040*/  FFMA R21, R34, R16, -R21 ;  /* 0x0000001022157223 */ /* 0x000fc80000000815 */
[----:B------:R1:W-:Y:S04]  /*3050*/  STG.E desc[UR8][R18.64+0x8], R17 ;  /* 0x0000081112007986 */ /* 0x0003e8000c101908 */
[----:B------:R1:W-:Y:S02]  /*3060*/  STG.E desc[UR8][R30.64+0x8], R21 ;  /* 0x000008151e007986 */ /* 0x0003e4000c101908 */
.L_x_67:
[----:B------:R-:W-:Y:S05]  /*3070*/  BRA.U UP0, `(.L_x_74) ;  /* 0xfffffff500307547 */ /* 0x000fea000b83ffff */
[----:B------:R-:W-:Y:S05]  /*3080*/  EXIT ;  /* 0x000000000000794d */ /* 0x000fea0003800000 */
.L_x_75:
[----:B------:R-:W-:-:S00]  /*3090*/  BRA `(.L_x_75) ;  /* 0xfffffffc00fc7947 */ /* 0x000fc0000383ffff */
[----:B------:R-:W-:-:S00]  /*30a0*/  NOP ;  /* 0x0000000000007918 */ /* 0x000fc00000000000 */
        /* <DEDUP_REMOVED lines=13> */
.L_x_76:


//--------------------- .nv.shared.reserved.0     --------------------------
	.section	.nv.shared.reserved.0,"aw",@nobits
	.weak		__nv_reservedSMEM_offset_0_alias
	.size		__nv_reservedSMEM_offset_0_alias, 0, 64
	.other		__nv_reservedSMEM_offset_0_alias,@"STO_CUDA_RESERVED_SHARED STV_DEFAULT"
__nv_reservedSMEM_offset_0_alias:
	.zero		0
	.zero		64


//--------------------- .nv.constant0.qwen2vl_mrope_kernel --------------------------
	.section	.nv.constant0.qwen2vl_mrope_kernel,"a",@progbits
	.sectionflags	@""
	.align	4
.nv.constant0.qwen2vl_mrope_kernel:
	.zero		969


//--------------------- SYMBOLS --------------------------

	.type		.nv.reservedSmem.offset0,@object
	.size		.nv.reservedSmem.offset0,0x4
